	.headerflags	@"EF_CUDA_TEXMODE_UNIFIED EF_CUDA_64BIT_ADDRESS EF_CUDA_ACCELERATORS EF_CUDA_SM90 EF_CUDA_VIRTUAL_SM(EF_CUDA_SM90)"
	.elftype	@"ET_EXEC"


//--------------------- .nv.info                  --------------------------
	.section	.nv.info,"",@"SHT_CUDA_INFO"
	.align	4


	//----- nvinfo : EIATTR_REGCOUNT
	.align		4
        /*0000*/ 	.byte	0x04, 0x2f
        /*0002*/ 	.short	(.L_1 - .L_0)
	.align		4
.L_0:
        /*0004*/ 	.word	index@(triton_red_fused_convolution_native_group_norm_14)
        /*0008*/ 	.word	0x00000028


	//----- nvinfo : EIATTR_MIN_STACK_SIZE
	.align		4
.L_1:
        /*000c*/ 	.byte	0x04, 0x12
        /*000e*/ 	.short	(.L_3 - .L_2)
	.align		4
.L_2:
        /*0010*/ 	.word	index@(triton_red_fused_convolution_native_group_norm_14)
        /*0014*/ 	.word	0x00000000


	//----- nvinfo : EIATTR_FRAME_SIZE
	.align		4
.L_3:
        /*0018*/ 	.byte	0x04, 0x11
        /*001a*/ 	.short	(.L_5 - .L_4)
	.align		4
.L_4:
        /*001c*/ 	.word	index@(triton_red_fused_convolution_native_group_norm_14)
        /*0020*/ 	.word	0x00000000


	//----- nvinfo : EIATTR_MIN_STACK_SIZE
	.align		4
.L_5:
        /*0024*/ 	.byte	0x04, 0x12
        /*0026*/ 	.short	(.L_7 - .L_6)
	.align		4
.L_6:
        /*0028*/ 	.word	index@(triton_red_fused_convolution_native_group_norm_14)
        /*002c*/ 	.word	0x00000000
.L_7:


//--------------------- .nv.info.triton_red_fused_convolution_native_group_norm_14 --------------------------
	.section	.nv.info.triton_red_fused_convolution_native_group_norm_14,"",@"SHT_CUDA_INFO"
	.sectionflags	@""
	.align	4


	//----- nvinfo : EIATTR_CUDA_API_VERSION
	.align		4
        /*0000*/ 	.byte	0x04, 0x37
        /*0002*/ 	.short	(.L_9 - .L_8)
.L_8:
        /*0004*/ 	.word	0x0000007c


	//----- nvinfo : EIATTR_KPARAM_INFO
	.align		4
.L_9:
        /*0008*/ 	.byte	0x04, 0x17
        /*000a*/ 	.short	(.L_11 - .L_10)
.L_10:
        /*000c*/ 	.word	0x00000000
        /*0010*/ 	.short	0x0006
        /*0012*/ 	.short	0x002c
        /*0014*/ 	.byte	0x00, 0xf0, 0x11, 0x00


	//----- nvinfo : EIATTR_KPARAM_INFO
	.align		4
.L_11:
        /*0018*/ 	.byte	0x04, 0x17
        /*001a*/ 	.short	(.L_13 - .L_12)
.L_12:
        /*001c*/ 	.word	0x00000000
        /*0020*/ 	.short	0x0005
        /*0022*/ 	.short	0x0028
        /*0024*/ 	.byte	0x00, 0xf0, 0x11, 0x00


	//----- nvinfo : EIATTR_KPARAM_INFO
	.align		4
.L_13:
        /*0028*/ 	.byte	0x04, 0x17
        /*002a*/ 	.short	(.L_15 - .L_14)
.L_14:
        /*002c*/ 	.word	0x00000000
        /*0030*/ 	.short	0x0004
        /*0032*/ 	.short	0x0020
        /*0034*/ 	.byte	0x00, 0xf4, 0x21, 0x00


	//----- nvinfo : EIATTR_KPARAM_INFO
	.align		4
.L_15:
        /*0038*/ 	.byte	0x04, 0x17
        /*003a*/ 	.short	(.L_17 - .L_16)
.L_16:
        /*003c*/ 	.word	0x00000000
        /*0040*/ 	.short	0x0003
        /*0042*/ 	.short	0x0018
        /*0044*/ 	.byte	0x00, 0xf4, 0x21, 0x00


	//----- nvinfo : EIATTR_KPARAM_INFO
	.align		4
.L_17:
        /*0048*/ 	.byte	0x04, 0x17
        /*004a*/ 	.short	(.L_19 - .L_18)
.L_18:
        /*004c*/ 	.word	0x00000000
        /*0050*/ 	.short	0x0002
        /*0052*/ 	.short	0x0010
        /*0054*/ 	.byte	0x00, 0xf4, 0x21, 0x00


	//----- nvinfo : EIATTR_KPARAM_INFO
	.align		4
.L_19:
        /*0058*/ 	.byte	0x04, 0x17
        /*005a*/ 	.short	(.L_21 - .L_20)
.L_20:
        /*005c*/ 	.word	0x00000000
        /*0060*/ 	.short	0x0001
        /*0062*/ 	.short	0x0008
        /*0064*/ 	.byte	0x00, 0xf4, 0x21, 0x00


	//----- nvinfo : EIATTR_KPARAM_INFO
	.align		4
.L_21:
        /*0068*/ 	.byte	0x04, 0x17
        /*006a*/ 	.short	(.L_23 - .L_22)
.L_22:
        /*006c*/ 	.word	0x00000000
        /*0070*/ 	.short	0x0000
        /*0072*/ 	.short	0x0000
        /*0074*/ 	.byte	0x00, 0xf4, 0x21, 0x00


	//----- nvinfo : EIATTR_SPARSE_MMA_MASK
	.align		4
.L_23:
        /*0078*/ 	.byte	0x03, 0x50
        /*007a*/ 	.short	0x0000


	//----- nvinfo : EIATTR_MAXREG_COUNT
	.align		4
        /*007c*/ 	.byte	0x03, 0x1b
        /*007e*/ 	.short	0x0080


	//----- nvinfo : EIATTR_COOP_GROUP_MASK_REGIDS
	.align		4
        /*0080*/ 	.byte	0x04, 0x29
        /*0082*/ 	.short	(.L_25 - .L_24)


	//   ....[0]....
.L_24:
        /*0084*/ 	.word	0xffffffff


	//   ....[1]....
        /*0088*/ 	.word	0xffffffff


	//   ....[2]....
        /*008c*/ 	.word	0xffffffff


	//   ....[3]....
        /*0090*/ 	.word	0xffffffff


	//   ....[4]....
        /*0094*/ 	.word	0xffffffff


	//   ....[5]....
        /*0098*/ 	.word	0xffffffff


	//   ....[6]....
        /*009c*/ 	.word	0xffffffff


	//   ....[7]....
        /*00a0*/ 	.word	0xffffffff


	//   ....[8]....
        /*00a4*/ 	.word	0xffffffff


	//   ....[9]....
        /*00a8*/ 	.word	0xffffffff


	//   ....[10]....
        /*00ac*/ 	.word	0xffffffff


	//   ....[11]....
        /*00b0*/ 	.word	0xffffffff


	//   ....[12]....
        /*00b4*/ 	.word	0xffffffff


	//   ....[13]....
        /*00b8*/ 	.word	0xffffffff


	//   ....[14]....
        /*00bc*/ 	.word	0xffffffff


	//   ....[15]....
        /*00c0*/ 	.word	0xffffffff


	//   ....[16]....
        /*00c4*/ 	.word	0xffffffff


	//   ....[17]....
        /*00c8*/ 	.word	0xffffffff


	//   ....[18]....
        /*00cc*/ 	.word	0xffffffff


	//   ....[19]....
        /*00d0*/ 	.word	0xffffffff


	//   ....[20]....
        /*00d4*/ 	.word	0xffffffff


	//   ....[21]....
        /*00d8*/ 	.word	0xffffffff


	//----- nvinfo : EIATTR_COOP_GROUP_INSTR_OFFSETS
	.align		4
.L_25:
        /*00dc*/ 	.byte	0x04, 0x28
        /*00de*/ 	.short	(.L_27 - .L_26)


	//   ....[0]....
.L_26:
        /*00e0*/ 	.word	0x000016b0


	//   ....[1]....
        /*00e4*/ 	.word	0x00001760


	//   ....[2]....
        /*00e8*/ 	.word	0x00001810


	//   ....[3]....
        /*00ec*/ 	.word	0x000018b0


	//   ....[4]....
        /*00f0*/ 	.word	0x00001950


	//   ....[5]....
        /*00f4*/ 	.word	0x000019f0


	//   ....[6]....
        /*00f8*/ 	.word	0x00001aa0


	//   ....[7]....
        /*00fc*/ 	.word	0x00001be0


	//   ....[8]....
        /*0100*/ 	.word	0x00001c90


	//   ....[9]....
        /*0104*/ 	.word	0x00001cc0


	//   ....[10]....
        /*0108*/ 	.word	0x00001e60


	//   ....[11]....
        /*010c*/ 	.word	0x00001eb0


	//   ....[12]....
        /*0110*/ 	.word	0x00001ed0


	//   ....[13]....
        /*0114*/ 	.word	0x00001f00


	//   ....[14]....
        /*0118*/ 	.word	0x00001fa0


	//   ....[15]....
        /*011c*/ 	.word	0x00002020


	//   ....[16]....
        /*0120*/ 	.word	0x00002060


	//   ....[17]....
        /*0124*/ 	.word	0x00002110


	//   ....[18]....
        /*0128*/ 	.word	0x00002170


	//   ....[19]....
        /*012c*/ 	.word	0x000021b0


	//   ....[20]....
        /*0130*/ 	.word	0x000022a0


	//   ....[21]....
        /*0134*/ 	.word	0x000022d0


	//----- nvinfo : EIATTR_EXIT_INSTR_OFFSETS
	.align		4
.L_27:
        /*0138*/ 	.byte	0x04, 0x1c
        /*013a*/ 	.short	(.L_29 - .L_28)


	//   ....[0]....
.L_28:
        /*013c*/ 	.word	0x00002490


	//   ....[1]....
        /*0140*/ 	.word	0x000024e0


	//----- nvinfo : EIATTR_REQNTID
	.align		4
.L_29:
        /*0144*/ 	.byte	0x04, 0x10
        /*0146*/ 	.short	(.L_31 - .L_30)
.L_30:
        /*0148*/ 	.word	0x00000200
        /*014c*/ 	.word	0x00000001
        /*0150*/ 	.word	0x00000001


	//----- nvinfo : EIATTR_CBANK_PARAM_SIZE
	.align		4
.L_31:
        /*0154*/ 	.byte	0x03, 0x19
        /*0156*/ 	.short	0x0030


	//----- nvinfo : EIATTR_PARAM_CBANK
	.align		4
        /*0158*/ 	.byte	0x04, 0x0a
        /*015a*/ 	.short	(.L_33 - .L_32)
	.align		4
.L_32:
        /*015c*/ 	.word	index@(.nv.constant0.triton_red_fused_convolution_native_group_norm_14)
        /*0160*/ 	.short	0x0210
        /*0162*/ 	.short	0x0030


	//----- nvinfo : EIATTR_SW_WAR
	.align		4
.L_33:
        /*0164*/ 	.byte	0x04, 0x36
        /*0166*/ 	.short	(.L_35 - .L_34)
.L_34:
        /*0168*/ 	.word	0x00000008
.L_35:


//--------------------- .nv.callgraph             --------------------------
	.section	.nv.callgraph,"",@"SHT_CUDA_CALLGRAPH"
	.align	4
	.sectionentsize	8
	.align		4
        /*0000*/ 	.word	0x00000000
	.align		4
        /*0004*/ 	.word	0xffffffff
	.align		4
        /*0008*/ 	.word	0x00000000
	.align		4
        /*000c*/ 	.word	0xfffffffe
	.align		4
        /*0010*/ 	.word	0x00000000
	.align		4
        /*0014*/ 	.word	0xfffffffd
	.align		4
        /*0018*/ 	.word	0x00000000
	.align		4
        /*001c*/ 	.word	0xfffffffc


//--------------------- .text.triton_red_fused_convolution_native_group_norm_14 --------------------------
	.section	.text.triton_red_fused_convolution_native_group_norm_14,"ax",@progbits
	.sectionflags	@"SHF_BARRIERS=1"
	.align	128
        .global         triton_red_fused_convolution_native_group_norm_14
        .type           triton_red_fused_convolution_native_group_norm_14,@function
        .size           triton_red_fused_convolution_native_group_norm_14,(.L_x_1 - triton_red_fused_convolution_native_group_norm_14)
        .other          triton_red_fused_convolution_native_group_norm_14,@"STO_CUDA_ENTRY STV_DEFAULT"
triton_red_fused_convolution_native_group_norm_14:
.text.triton_red_fused_convolution_native_group_norm_14:
[----:B------:R-:W0:Y:S01]  /*0000*/  LDC R1, c[0x0][0x28] ;  /* 0x00000a00ff017b82 */ /* 0x000e220000000800 */
[----:B------:R-:W1:Y:S07]  /*0010*/  S2R R17, SR_TID.X ;  /* 0x0000000000117919 */ /* 0x000e6e0000002100 */
[----:B------:R-:W2:Y:S01]  /*0020*/  LDC.64 R4, c[0x0][0x210] ;  /* 0x00008400ff047b82 */ /* 0x000ea20000000a00 */
[----:B------:R-:W-:Y:S02]  /*0030*/  CS2R R8, SRZ ;  /* 0x0000000000087805 */ /* 0x000fe4000001ff00 */
[----:B------:R-:W-:Y:S01]  /*0040*/  CS2R R10, SRZ ;  /* 0x00000000000a7805 */ /* 0x000fe2000001ff00 */
[----:B------:R-:W3:Y:S01]  /*0050*/  S2R R16, SR_CTAID.X ;  /* 0x0000000000107919 */ /* 0x000ee20000002500 */
[----:B------:R-:W-:-:S03]  /*0060*/  ULDC.64 UR6, c[0x0][0x208] ;  /* 0x0000820000067ab9 */ /* 0x000fc60000000a00 */
[----:B------:R-:W4:Y:S08]  /*0070*/  S2UR UR5, SR_CgaCtaId ;  /* 0x00000000000579c3 */ /* 0x000f300000008800 */
[----:B------:R-:W5:Y:S01]  /*0080*/  LDC.64 R6, c[0x0][0x218] ;  /* 0x00008600ff067b82 */ /* 0x000f620000000a00 */
[----:B-1----:R-:W-:-:S04]  /*0090*/  SHF.L.U32 R0, R17, 0x2, RZ ;  /* 0x0000000211007819 */ /* 0x002fc800000006ff */
[----:B------:R-:W-:Y:S02]  /*00a0*/  LOP3.LUT R0, R0, 0x7fc, RZ, 0xc0, !PT ;  /* 0x000007fc00007812 */ /* 0x000fe400078ec0ff */
[C---:B---3--:R-:W-:Y:S02]  /*00b0*/  ISETP.GE.AND P0, PT, R16.reuse, 0x100, PT ;  /* 0x000001001000780c */ /* 0x048fe40003f06270 */
[----:B------:R-:W-:-:S05]  /*00c0*/  LEA R3, R16, R0, 0xd ;  /* 0x0000000010037211 */ /* 0x000fca00078e68ff */
[----:B--2---:R-:W-:-:S06]  /*00d0*/  IMAD.WIDE R4, R3, 0x4, R4 ;  /* 0x0000000403047825 */ /* 0x004fcc00078e0204 */
[----:B------:R-:W2:Y:S01]  /*00e0*/  @!P0 LDG.E.EF.128 R8, desc[UR6][R4.64] ;  /* 0x0000000604088981 */ /* 0x000ea2000c0e1d00 */
[----:B------:R-:W-:Y:S01]  /*00f0*/  SHF.R.S32.HI R3, RZ, 0x1f, R16 ;  /* 0x0000001fff037819 */ /* 0x000fe20000011410 */
[----:B------:R-:W-:Y:S01]  /*0100*/  UMOV UR4, 0x400 ;  /* 0x0000040000047882 */ /* 0x000fe20000000000 */
[----:B------:R-:W-:Y:S01]  /*0110*/  HFMA2.MMA R14, -RZ, RZ, 0, 0 ;  /* 0x00000000ff0e7435 */ /* 0x000fe200000001ff */
[----:B----4-:R-:W-:Y:S01]  /*0120*/  UPRMT UR4, UR5, 0x654, UR4 ;  /* 0x0000065405047896 */ /* 0x010fe20008000004 */
[----:B------:R-:W-:-:S04]  /*0130*/  LEA.HI R3, R3, R16, RZ, 0x6 ;  /* 0x0000001003037211 */ /* 0x000fc800078f30ff */
[----:B------:R-:W-:Y:S02]  /*0140*/  LOP3.LUT R13, R3, 0x7fffffc0, RZ, 0xc0, !PT ;  /* 0x7fffffc0030d7812 */ /* 0x000fe400078ec0ff */
[----:B------:R-:W-:Y:S02]  /*0150*/  LEA R3, R0, UR4, 0x3 ;  /* 0x0000000400037c11 */ /* 0x000fe4000f8e18ff */
[----:B------:R-:W-:-:S04]  /*0160*/  IADD3 R13, -R13, R16, RZ ;  /* 0x000000100d0d7210 */ /* 0x000fc80007ffe1ff */
[----:B------:R-:W-:Y:S02]  /*0170*/  SHF.L.U32 R27, R13, 0x1, RZ ;  /* 0x000000010d1b7819 */ /* 0x000fe400000006ff */
[----:B------:R-:W-:-:S03]  /*0180*/  MOV R13, RZ ;  /* 0x000000ff000d7202 */ /* 0x000fc60000000f00 */
[----:B-----5:R-:W-:Y:S01]  /*0190*/  IMAD.WIDE R22, R27, 0x4, R6 ;  /* 0x000000041b167825 */ /* 0x020fe200078e0206 */
[----:B------:R-:W-:Y:S01]  /*01a0*/  BAR.SYNC.DEFER_BLOCKING 0x0 ;  /* 0x0000000000007b1d */ /* 0x000fe20000010000 */
[----:B--2---:R-:W-:Y:S02]  /*01b0*/  SEL R8, R8, RZ, !P0 ;  /* 0x000000ff08087207 */ /* 0x004fe40004000000 */
[----:B------:R-:W-:Y:S01]  /*01c0*/  SEL R2, R9, RZ, !P0 ;  /* 0x000000ff09027207 */ /* 0x000fe20004000000 */
[----:B------:R-:W-:Y:S01]  /*01d0*/  HFMA2.MMA R9, -RZ, RZ, 0, 0 ;  /* 0x00000000ff097435 */ /* 0x000fe200000001ff */
[----:B------:R-:W-:Y:S01]  /*01e0*/  SEL R10, R10, RZ, !P0 ;  /* 0x000000ff0a0a7207 */ /* 0x000fe20004000000 */
[----:B------:R-:W-:Y:S01]  /*01f0*/  STS [R3], R8 ;  /* 0x0000000803007388 */ /* 0x000fe20000000800 */
[----:B------:R-:W-:-:S03]  /*0200*/  SEL R12, R11, RZ, !P0 ;  /* 0x000000ff0b0c7207 */ /* 0x000fc60004000000 */
[----:B------:R-:W-:Y:S04]  /*0210*/  STS [R3+0x8], R2 ;  /* 0x0000080203007388 */ /* 0x000fe80000000800 */
[----:B------:R1:W-:Y:S04]  /*0220*/  STS [R3+0x10], R10 ;  /* 0x0000100a03007388 */ /* 0x0003e80000000800 */
[----:B------:R-:W-:Y:S01]  /*0230*/  STS [R3+0x18], R12 ;  /* 0x0000180c03007388 */ /* 0x000fe20000000800 */
[----:B------:R-:W-:Y:S01]  /*0240*/  BAR.SYNC.DEFER_BLOCKING 0x0 ;  /* 0x0000000000007b1d */ /* 0x000fe20000010000 */
[----:B-1----:R-:W-:-:S05]  /*0250*/  CS2R R10, SRZ ;  /* 0x00000000000a7805 */ /* 0x002fca000001ff00 */
[----:B------:R-:W2:Y:S04]  /*0260*/  @!P0 LDG.E.EL R9, desc[UR6][R22.64] ;  /* 0x0000000616098981 */ /* 0x000ea8000c2e1900 */
[----:B------:R-:W3:Y:S04]  /*0270*/  @!P0 LDG.E.EL R11, desc[UR6][R22.64] ;  /* 0x00000006160b8981 */ /* 0x000ee8000c2e1900 */
[----:B------:R-:W4:Y:S04]  /*0280*/  @!P0 LDG.E.EL R13, desc[UR6][R22.64] ;  /* 0x00000006160d8981 */ /* 0x000f28000c2e1900 */
[----:B------:R-:W5:Y:S01]  /*0290*/  @!P0 LDG.E.EL R14, desc[UR6][R22.64] ;  /* 0x00000006160e8981 */ /* 0x000f62000c2e1900 */
[----:B------:R-:W-:-:S04]  /*02a0*/  LOP3.LUT R17, R17, 0x1ff, RZ, 0xc0, !PT ;  /* 0x000001ff11117812 */ /* 0x000fc800078ec0ff */
[----:B------:R-:W-:-:S05]  /*02b0*/  LEA R32, R17, UR4, 0x3 ;  /* 0x0000000411207c11 */ /* 0x000fca000f8e18ff */
[----:B------:R-:W1:Y:S01]  /*02c0*/  LDS R30, [R32] ;  /* 0x00000000201e7984 */ /* 0x000e620000000800 */
[----:B------:R-:W-:-:S03]  /*02d0*/  IMAD R24, R17, -0x4, R32 ;  /* 0xfffffffc11187824 */ /* 0x000fc600078e0220 */
[----:B------:R-:W1:Y:S04]  /*02e0*/  LDS R29, [R32+0x1000] ;  /* 0x00100000201d7984 */ /* 0x000e680000000800 */
[----:B------:R-:W1:Y:S04]  /*02f0*/  LDS R26, [R32+0x2000] ;  /* 0x00200000201a7984 */ /* 0x000e680000000800 */
[----:B------:R-:W1:Y:S01]  /*0300*/  LDS R15, [R32+0x3000] ;  /* 0x00300000200f7984 */ /* 0x000e620000000800 */
[----:B------:R-:W-:Y:S01]  /*0310*/  BAR.SYNC.DEFER_BLOCKING 0x0 ;  /* 0x0000000000007b1d */ /* 0x000fe20000010000 */
[----:B--2---:R-:W-:-:S02]  /*0320*/  SEL R9, R9, RZ, !P0 ;  /* 0x000000ff09097207 */ /* 0x004fc40004000000 */
[----:B---3--:R-:W-:-:S03]  /*0330*/  SEL R8, R11, RZ, !P0 ;  /* 0x000000ff0b087207 */ /* 0x008fc60004000000 */
[----:B-1----:R-:W-:Y:S01]  /*0340*/  FADD R30, R30, R9 ;  /* 0x000000091e1e7221 */ /* 0x002fe20000000000 */
[----:B------:R-:W-:Y:S01]  /*0350*/  HFMA2.MMA R9, -RZ, RZ, 0, 0 ;  /* 0x00000000ff097435 */ /* 0x000fe200000001ff */
[----:B------:R-:W-:Y:S02]  /*0360*/  MOV R11, RZ ;  /* 0x000000ff000b7202 */ /* 0x000fe40000000f00 */
[----:B----4-:R-:W-:Y:S01]  /*0370*/  SEL R13, R13, RZ, !P0 ;  /* 0x000000ff0d0d7207 */ /* 0x010fe20004000000 */
[----:B0-----:R-:W-:Y:S01]  /*0380*/  FADD R29, R29, R8 ;  /* 0x000000081d1d7221 */ /* 0x001fe20000000000 */
[----:B------:R-:W-:Y:S01]  /*0390*/  STS [R24], R30 ;  /* 0x0000001e18007388 */ /* 0x000fe20000000800 */
[----:B-----5:R-:W-:Y:S02]  /*03a0*/  SEL R2, R14, RZ, !P0 ;  /* 0x000000ff0e027207 */ /* 0x020fe40004000000 */
[----:B------:R-:W-:Y:S01]  /*03b0*/  FADD R26, R26, R13 ;  /* 0x0000000d1a1a7221 */ /* 0x000fe20000000000 */
[----:B------:R-:W-:Y:S01]  /*03c0*/  STS [R24+0x800], R29 ;  /* 0x0008001d18007388 */ /* 0x000fe20000000800 */
[----:B------:R-:W-:Y:S01]  /*03d0*/  MOV R8, RZ ;  /* 0x000000ff00087202 */ /* 0x000fe20000000f00 */
[----:B------:R-:W-:-:S02]  /*03e0*/  FADD R2, R2, R15 ;  /* 0x0000000f02027221 */ /* 0x000fc40000000000 */
[----:B------:R-:W-:Y:S04]  /*03f0*/  STS [R24+0x1000], R26 ;  /* 0x0010001a18007388 */ /* 0x000fe80000000800 */
[----:B------:R-:W-:Y:S01]  /*0400*/  STS [R24+0x1800], R2 ;  /* 0x0018000218007388 */ /* 0x000fe20000000800 */
[----:B------:R-:W-:Y:S06]  /*0410*/  BAR.SYNC.DEFER_BLOCKING 0x0 ;  /* 0x0000000000007b1d */ /* 0x000fec0000010000 */
[----:B------:R-:W2:Y:S01]  /*0420*/  @!P0 LDG.E.EF.128 R8, desc[UR6][R4.64+0x2000] ;  /* 0x0020000604088981 */ /* 0x000ea2000c0e1d00 */
[----:B------:R-:W-:-:S05]  /*0430*/  IMAD R28, R0, -0x4, R3 ;  /* 0xfffffffc001c7824 */ /* 0x000fca00078e0203 */
[----:B------:R-:W0:Y:S04]  /*0440*/  LDS.128 R12, [R28] ;  /* 0x000000001c0c7984 */ /* 0x000e280000000c00 */
[----:B0-----:R0:W-:Y:S02]  /*0450*/  @!P0 STG.E.128 desc[UR6][R4.64], R12 ;  /* 0x0000000c04008986 */ /* 0x0011e4000c101d06 */
[----:B0-----:R-:W-:Y:S01]  /*0460*/  HFMA2.MMA R12, -RZ, RZ, 0, 0 ;  /* 0x00000000ff0c7435 */ /* 0x001fe200000001ff */
[----:B------:R-:W-:Y:S01]  /*0470*/  BAR.SYNC.DEFER_BLOCKING 0x0 ;  /* 0x0000000000007b1d */ /* 0x000fe20000010000 */
[----:B------:R-:W-:Y:S02]  /*0480*/  MOV R13, RZ ;  /* 0x000000ff000d7202 */ /* 0x000fe40000000f00 */
[----:B--2---:R-:W-:-:S02]  /*0490*/  SEL R8, R8, RZ, !P0 ;  /* 0x000000ff08087207 */ /* 0x004fc40004000000 */
[----:B------:R-:W-:Y:S01]  /*04a0*/  SEL R0, R9, RZ, !P0 ;  /* 0x000000ff09007207 */ /* 0x000fe20004000000 */
[----:B------:R-:W-:Y:S01]  /*04b0*/  HFMA2.MMA R9, -RZ, RZ, 0, 0 ;  /* 0x00000000ff097435 */ /* 0x000fe200000001ff */
[----:B------:R-:W-:Y:S01]  /*04c0*/  SEL R10, R10, RZ, !P0 ;  /* 0x000000ff0a0a7207 */ /* 0x000fe20004000000 */
[----:B------:R-:W-:Y:S01]  /*04d0*/  STS [R3], R8 ;  /* 0x0000000803007388 */ /* 0x000fe20000000800 */
[----:B------:R-:W-:Y:S02]  /*04e0*/  SEL R34, R11, RZ, !P0 ;  /* 0x000000ff0b227207 */ /* 0x000fe40004000000 */
[----:B------:R-:W-:Y:S01]  /*04f0*/  MOV R11, RZ ;  /* 0x000000ff000b7202 */ /* 0x000fe20000000f00 */
[----:B------:R-:W-:Y:S04]  /*0500*/  STS [R3+0x8], R0 ;  /* 0x0000080003007388 */ /* 0x000fe80000000800 */
[----:B------:R-:W-:Y:S04]  /*0510*/  STS [R3+0x10], R10 ;  /* 0x0000100a03007388 */ /* 0x000fe80000000800 */
[----:B------:R-:W-:Y:S01]  /*0520*/  STS [R3+0x18], R34 ;  /* 0x0000182203007388 */ /* 0x000fe20000000800 */
[----:B------:R-:W-:Y:S06]  /*0530*/  BAR.SYNC.DEFER_BLOCKING 0x0 ;  /* 0x0000000000007b1d */ /* 0x000fec0000010000 */
[----:B------:R-:W2:Y:S04]  /*0540*/  @!P0 LDG.E.EL R9, desc[UR6][R22.64] ;  /* 0x0000000616098981 */ /* 0x000ea8000c2e1900 */
[----:B------:R-:W3:Y:S04]  /*0550*/  @!P0 LDG.E.EL R11, desc[UR6][R22.64] ;  /* 0x00000006160b8981 */ /* 0x000ee8000c2e1900 */
[----:B------:R-:W4:Y:S04]  /*0560*/  @!P0 LDG.E.EL R12, desc[UR6][R22.64] ;  /* 0x00000006160c8981 */ /* 0x000f28000c2e1900 */
[----:B------:R-:W5:Y:S04]  /*0570*/  @!P0 LDG.E.EL R13, desc[UR6][R22.64] ;  /* 0x00000006160d8981 */ /* 0x000f68000c2e1900 */
[----:B------:R-:W0:Y:S04]  /*0580*/  LDS R25, [R32] ;  /* 0x0000000020197984 */ /* 0x000e280000000800 */
[----:B------:R-:W1:Y:S04]  /*0590*/  LDS R0, [R32+0x1000] ;  /* 0x0010000020007984 */ /* 0x000e680000000800 */
[----:B------:R-:W0:Y:S04]  /*05a0*/  LDS R8, [R32+0x2000] ;  /* 0x0020000020087984 */ /* 0x000e280000000800 */
[----:B------:R-:W0:Y:S01]  /*05b0*/  LDS R21, [R32+0x3000] ;  /* 0x0030000020157984 */ /* 0x000e220000000800 */
[----:B------:R-:W-:Y:S01]  /*05c0*/  BAR.SYNC.DEFER_BLOCKING 0x0 ;  /* 0x0000000000007b1d */ /* 0x000fe20000010000 */
[----:B--2---:R-:W-:-:S02]  /*05d0*/  SEL R14, R9, RZ, !P0 ;  /* 0x000000ff090e7207 */ /* 0x004fc40004000000 */
[----:B---3--:R-:W-:-:S03]  /*05e0*/  SEL R11, R11, RZ, !P0 ;  /* 0x000000ff0b0b7207 */ /* 0x008fc60004000000 */
[----:B0-----:R-:W-:Y:S01]  /*05f0*/  FADD R25, R25, R14 ;  /* 0x0000000e19197221 */ /* 0x001fe20000000000 */
[----:B----4-:R-:W-:Y:S01]  /*0600*/  SEL R9, R12, RZ, !P0 ;  /* 0x000000ff0c097207 */ /* 0x010fe20004000000 */
[----:B-1----:R-:W-:-:S03]  /*0610*/  FADD R0, R0, R11 ;  /* 0x0000000b00007221 */ /* 0x002fc60000000000 */
[----:B------:R-:W-:Y:S01]  /*0620*/  STS [R24], R25 ;  /* 0x0000001918007388 */ /* 0x000fe20000000800 */
[----:B------:R-:W-:Y:S02]  /*0630*/  MOV R11, RZ ;  /* 0x000000ff000b7202 */ /* 0x000fe40000000f00 */
[----:B-----5:R-:W-:Y:S01]  /*0640*/  SEL R10, R13, RZ, !P0 ;  /* 0x000000ff0d0a7207 */ /* 0x020fe20004000000 */
[----:B------:R-:W-:Y:S01]  /*0650*/  FADD R23, R8, R9 ;  /* 0x0000000908177221 */ /* 0x000fe20000000000 */
[----:B------:R-:W-:Y:S01]  /*0660*/  STS [R24+0x800], R0 ;  /* 0x0008000018007388 */ /* 0x000fe20000000800 */
[----:B------:R-:W-:Y:S01]  /*0670*/  HFMA2.MMA R8, -RZ, RZ, 0, 0 ;  /* 0x00000000ff087435 */ /* 0x000fe200000001ff */
[----:B------:R-:W-:Y:S01]  /*0680*/  MOV R9, RZ ;  /* 0x000000ff00097202 */ /* 0x000fe20000000f00 */
[----:B------:R-:W-:Y:S01]  /*0690*/  FADD R21, R21, R10 ;  /* 0x0000000a15157221 */ /* 0x000fe20000000000 */
[----:B------:R-:W-:Y:S01]  /*06a0*/  STS [R24+0x1000], R23 ;  /* 0x0010001718007388 */ /* 0x000fe20000000800 */
[----:B------:R-:W-:-:S03]  /*06b0*/  HFMA2.MMA R10, -RZ, RZ, 0, 0 ;  /* 0x00000000ff0a7435 */ /* 0x000fc600000001ff */
[----:B------:R0:W-:Y:S01]  /*06c0*/  STS [R24+0x1800], R21 ;  /* 0x0018001518007388 */ /* 0x0001e20000000800 */
[----:B------:R-:W-:Y:S06]  /*06d0*/  BAR.SYNC.DEFER_BLOCKING 0x0 ;  /* 0x0000000000007b1d */ /* 0x000fec0000010000 */
[----:B------:R-:W2:Y:S01]  /*06e0*/  @!P0 LDG.E.EF.128 R8, desc[UR6][R4.64+0x4000] ;  /* 0x0040000604088981 */ /* 0x000ea2000c0e1d00 */
[----:B------:R-:W-:Y:S01]  /*06f0*/  IADD3 R27, R27, 0x1, RZ ;  /* 0x000000011b1b7810 */ /* 0x000fe20007ffe0ff */
[----:B0-----:R-:W-:Y:S02]  /*0700*/  HFMA2.MMA R24, -RZ, RZ, 0, 0 ;  /* 0x00000000ff187435 */ /* 0x001fe400000001ff */
[----:B------:R-:W0:Y:S02]  /*0710*/  LDS.128 R12, [R28] ;  /* 0x000000001c0c7984 */ /* 0x000e240000000c00 */
[----:B------:R-:W-:-:S02]  /*0720*/  IMAD.WIDE R6, R27, 0x4, R6 ;  /* 0x000000041b067825 */ /* 0x000fc400078e0206 */
[----:B0-----:R-:W-:Y:S01]  /*0730*/  @!P0 STG.E.128 desc[UR6][R4.64+0x2000], R12 ;  /* 0x0020000c04008986 */ /* 0x001fe2000c101d06 */
[----:B------:R-:W-:Y:S01]  /*0740*/  MOV R22, RZ ;  /* 0x000000ff00167202 */ /* 0x000fe20000000f00 */
[----:B------:R-:W-:Y:S01]  /*0750*/  BAR.SYNC.DEFER_BLOCKING 0x0 ;  /* 0x0000000000007b1d */ /* 0x000fe20000010000 */
[----:B--2---:R-:W-:Y:S02]  /*0760*/  SEL R8, R8, RZ, !P0 ;  /* 0x000000ff08087207 */ /* 0x004fe40004000000 */
[----:B------:R-:W-:Y:S02]  /*0770*/  SEL R32, R9, RZ, !P0 ;  /* 0x000000ff09207207 */ /* 0x000fe40004000000 */
[----:B------:R-:W-:Y:S01]  /*0780*/  SEL R10, R10, RZ, !P0 ;  /* 0x000000ff0a0a7207 */ /* 0x000fe20004000000 */
[----:B------:R0:W-:Y:S01]  /*0790*/  STS [R3], R8 ;  /* 0x0000000803007388 */ /* 0x0001e20000000800 */
[----:B------:R-:W-:-:S03]  /*07a0*/  SEL R34, R11, RZ, !P0 ;  /* 0x000000ff0b227207 */ /* 0x000fc60004000000 */
[----:B------:R1:W-:Y:S04]  /*07b0*/  STS [R3+0x8], R32 ;  /* 0x0000082003007388 */ /* 0x0003e80000000800 */
[----:B------:R-:W-:Y:S04]  /*07c0*/  STS [R3+0x10], R10 ;  /* 0x0000100a03007388 */ /* 0x000fe80000000800 */
[----:B------:R2:W-:Y:S01]  /*07d0*/  STS [R3+0x18], R34 ;  /* 0x0000182203007388 */ /* 0x0005e20000000800 */
[----:B------:R-:W-:Y:S06]  /*07e0*/  BAR.SYNC.DEFER_BLOCKING 0x0 ;  /* 0x0000000000007b1d */ /* 0x000fec0000010000 */
[----:B------:R-:W3:Y:S04]  /*07f0*/  @!P0 LDG.E.EL R24, desc[UR6][R6.64] ;  /* 0x0000000606188981 */ /* 0x000ee8000c2e1900 */
[----:B------:R-:W4:Y:S01]  /*0800*/  @!P0 LDG.E.EL R22, desc[UR6][R6.64] ;  /* 0x0000000606168981 */ /* 0x000f22000c2e1900 */
[----:B------:R-:W-:Y:S01]  /*0810*/  HFMA2.MMA R11, -RZ, RZ, 0, 0 ;  /* 0x00000000ff0b7435 */ /* 0x000fe200000001ff */
[----:B0-----:R-:W-:-:S06]  /*0820*/  MOV R8, RZ ;  /* 0x000000ff00087202 */ /* 0x001fcc0000000f00 */
[----:B------:R-:W5:Y:S04]  /*0830*/  @!P0 LDG.E.EL R8, desc[UR6][R6.64] ;  /* 0x0000000606088981 */ /* 0x000f68000c2e1900 */
[----:B------:R-:W4:Y:S01]  /*0840*/  @!P0 LDG.E.EL R11, desc[UR6][R6.64] ;  /* 0x00000006060b8981 */ /* 0x000f22000c2e1900 */
[----:B------:R-:W-:-:S05]  /*0850*/  LEA R12, R17, UR4, 0x3 ;  /* 0x00000004110c7c11 */ /* 0x000fca000f8e18ff */
[----:B------:R-:W0:Y:S01]  /*0860*/  LDS R15, [R12] ;  /* 0x000000000c0f7984 */ /* 0x000e220000000800 */
[----:B------:R-:W-:Y:S02]  /*0870*/  ISETP.LT.AND P1, PT, R16, 0x100, PT ;  /* 0x000001001000780c */ /* 0x000fe40003f21270 */
[----:B------:R-:W-:Y:S01]  /*0880*/  FSEL R30, R30, RZ, !P0 ;  /* 0x000000ff1e1e7208 */ /* 0x000fe20004000000 */
[----:B------:R-:W0:Y:S01]  /*0890*/  LDS R9, [R12+0x1000] ;  /* 0x001000000c097984 */ /* 0x000e220000000800 */
[----:B-1----:R-:W-:-:S05]  /*08a0*/  SEL R32, RZ, 0x3f800000, !P1 ;  /* 0x3f800000ff207807 */ /* 0x002fca0004800000 */
[----:B------:R-:W-:-:S05]  /*08b0*/  FADD R13, R32, 1 ;  /* 0x3f800000200d7421 */ /* 0x000fca0000000000 */
[----:B------:R-:W-:Y:S02]  /*08c0*/  @!P0 MOV R32, R13 ;  /* 0x0000000d00208202 */ /* 0x000fe40000000f00 */
[----:B------:R-:W1:Y:S03]  /*08d0*/  MUFU.RCP R13, R13 ;  /* 0x0000000d000d7308 */ /* 0x000e660000001000 */
[----:B------:R-:W-:Y:S01]  /*08e0*/  FADD R31, R32, 1 ;  /* 0x3f800000201f7421 */ /* 0x000fe20000000000 */
[----:B--2---:R-:W-:-:S04]  /*08f0*/  FADD R3, -R30, R25 ;  /* 0x000000191e037221 */ /* 0x004fc80000000100 */
[C---:B------:R-:W-:Y:S01]  /*0900*/  FSETP.GEU.AND P4, PT, |R31|.reuse, 1.175494350822287508e-38, PT ;  /* 0x008000001f00780b */ /* 0x040fe20003f8e200 */
[C---:B------:R-:W-:Y:S01]  /*0910*/  FMUL R14, R31.reuse, 0.25 ;  /* 0x3e8000001f0e7820 */ /* 0x040fe20000400000 */
[----:B------:R-:W-:Y:S01]  /*0920*/  FSETP.GT.AND P3, PT, |R31|, 8.50705917302346158658e+37, PT ;  /* 0x7e8000001f00780b */ /* 0x000fe20003f64200 */
[----:B-1----:R-:W-:-:S03]  /*0930*/  FFMA R10, R3, R13, R30 ;  /* 0x0000000d030a7223 */ /* 0x002fc6000000001e */
[----:B------:R-:W-:Y:S02]  /*0940*/  FSEL R34, R14, R31, P3 ;  /* 0x0000001f0e227208 */ /* 0x000fe40001800000 */
[----:B------:R-:W-:Y:S01]  /*0950*/  FSEL R29, R29, RZ, !P0 ;  /* 0x000000ff1d1d7208 */ /* 0x000fe20004000000 */
[----:B------:R-:W1:Y:S01]  /*0960*/  LDS R14, [R12+0x2000] ;  /* 0x002000000c0e7984 */ /* 0x000e620000000800 */
[----:B------:R-:W-:-:S03]  /*0970*/  @!P0 MOV R30, R10 ;  /* 0x0000000a001e8202 */ /* 0x000fc60000000f00 */
[----:B------:R-:W-:Y:S01]  /*0980*/  @!P4 FMUL R34, R34, 16777216 ;  /* 0x4b8000002222c820 */ /* 0x000fe20000400000 */
[----:B------:R-:W-:Y:S01]  /*0990*/  FADD R10, R25, -R10 ;  /* 0x8000000a190a7221 */ /* 0x000fe20000000000 */
[----:B------:R-:W2:Y:S04]  /*09a0*/  LDS R12, [R12+0x3000] ;  /* 0x003000000c0c7984 */ /* 0x000ea80000000800 */
[----:B------:R-:W0:Y:S01]  /*09b0*/  MUFU.RCP R34, R34 ;  /* 0x0000002200227308 */ /* 0x000e220000001000 */
[----:B------:R-:W-:Y:S01]  /*09c0*/  FFMA R28, R3, R10, RZ ;  /* 0x0000000a031c7223 */ /* 0x000fe200000000ff */
[----:B------:R-:W-:-:S04]  /*09d0*/  FADD R10, -R29, R0 ;  /* 0x000000001d0a7221 */ /* 0x000fc80000000100 */
[----:B------:R-:W-:Y:S01]  /*09e0*/  FFMA R3, R10, R13, R29 ;  /* 0x0000000d0a037223 */ /* 0x000fe2000000001d */
[----:B------:R-:W-:-:S04]  /*09f0*/  FSEL R28, R28, RZ, !P0 ;  /* 0x000000ff1c1c7208 */ /* 0x000fc80004000000 */
[----:B------:R-:W-:Y:S01]  /*0a00*/  @!P0 MOV R29, R3 ;  /* 0x00000003001d8202 */ /* 0x000fe20000000f00 */
[----:B------:R-:W-:Y:S01]  /*0a10*/  FADD R3, R0, -R3 ;  /* 0x8000000300037221 */ /* 0x000fe20000000000 */
[----:B------:R-:W-:Y:S02]  /*0a20*/  FSEL R26, R26, RZ, !P0 ;  /* 0x000000ff1a1a7208 */ /* 0x000fe40004000000 */
[----:B------:R-:W-:Y:S01]  /*0a30*/  FSEL R2, R2, RZ, !P0 ;  /* 0x000000ff02027208 */ /* 0x000fe20004000000 */
[----:B------:R-:W-:Y:S01]  /*0a40*/  BAR.SYNC.DEFER_BLOCKING 0x0 ;  /* 0x0000000000007b1d */ /* 0x000fe20000010000 */
[----:B---3--:R-:W-:-:S05]  /*0a50*/  SEL R24, R24, RZ, !P0 ;  /* 0x000000ff18187207 */ /* 0x008fca0004000000 */
[----:B0-----:R-:W-:-:S04]  /*0a60*/  FADD R15, R15, R24 ;  /* 0x000000180f0f7221 */ /* 0x001fc80000000000 */
[----:B------:R-:W-:-:S04]  /*0a70*/  FADD R27, -R30, R15 ;  /* 0x0000000f1e1b7221 */ /* 0x000fc80000000100 */
[----:B------:R-:W-:-:S05]  /*0a80*/  FMUL R24, R27, 0.25 ;  /* 0x3e8000001b187820 */ /* 0x000fca0000400000 */
[----:B------:R-:W-:Y:S02]  /*0a90*/  FSEL R33, R24, R27, P3 ;  /* 0x0000001b18217208 */ /* 0x000fe40001800000 */
[----:B----4-:R-:W-:-:S03]  /*0aa0*/  SEL R22, R22, RZ, !P0 ;  /* 0x000000ff16167207 */ /* 0x010fc60004000000 */
[----:B------:R-:W-:-:S04]  /*0ab0*/  @!P4 FMUL R33, R33, 16777216 ;  /* 0x4b8000002121c820 */ /* 0x000fc80000400000 */
[----:B------:R-:W-:Y:S01]  /*0ac0*/  FFMA R33, R34, R33, R30 ;  /* 0x0000002122217223 */ /* 0x000fe2000000001e */
[----:B------:R-:W-:-:S03]  /*0ad0*/  FADD R9, R9, R22 ;  /* 0x0000001609097221 */ /* 0x000fc60000000000 */
[----:B------:R-:W-:-:S04]  /*0ae0*/  FADD R22, R15, -R33 ;  /* 0x800000210f167221 */ /* 0x000fc80000000000 */
[----:B------:R-:W-:Y:S01]  /*0af0*/  @!P0 FFMA R28, R27, R22, R28 ;  /* 0x000000161b1c8223 */ /* 0x000fe2000000001c */
[----:B------:R-:W-:-:S04]  /*0b00*/  FADD R22, -R29, R9 ;  /* 0x000000091d167221 */ /* 0x000fc80000000100 */
[----:B------:R-:W-:Y:S01]  /*0b10*/  FMUL R25, R22, 0.25 ;  /* 0x3e80000016197820 */ /* 0x000fe20000400000 */
[----:B------:R-:W-:-:S04]  /*0b20*/  FFMA R27, R10, R3, RZ ;  /* 0x000000030a1b7223 */ /* 0x000fc800000000ff */
[----:B------:R-:W-:Y:S01]  /*0b30*/  FSEL R25, R25, R22, P3 ;  /* 0x0000001619197208 */ /* 0x000fe20001800000 */
[----:B------:R-:W-:-:S04]  /*0b40*/  FADD R3, -R26, R23 ;  /* 0x000000171a037221 */ /* 0x000fc80000000100 */
[----:B------:R-:W-:Y:S01]  /*0b50*/  @!P4 FMUL R25, R25, 16777216 ;  /* 0x4b8000001919c820 */ /* 0x000fe20000400000 */
[----:B------:R-:W-:Y:S01]  /*0b60*/  FFMA R10, R3, R13, R26 ;  /* 0x0000000d030a7223 */ /* 0x000fe2000000001a */
[----:B------:R-:W-:Y:S02]  /*0b70*/  SEL R11, R11, RZ, !P0 ;  /* 0x000000ff0b0b7207 */ /* 0x000fe40004000000 */
[----:B------:R-:W-:Y:S01]  /*0b80*/  FFMA R36, R34, R25, R29 ;  /* 0x0000001922247223 */ /* 0x000fe2000000001d */
[----:B------:R-:W-:Y:S02]  /*0b90*/  FSEL R27, R27, RZ, !P0 ;  /* 0x000000ff1b1b7208 */ /* 0x000fe40004000000 */
[----:B------:R-:W-:Y:S01]  /*0ba0*/  @!P0 MOV R26, R10 ;  /* 0x0000000a001a8202 */ /* 0x000fe20000000f00 */
[----:B------:R-:W-:Y:S01]  /*0bb0*/  FADD R0, R9, -R36 ;  /* 0x8000002409007221 */ /* 0x000fe20000000000 */
[----:B-1----:R-:W-:-:S03]  /*0bc0*/  FADD R11, R14, R11 ;  /* 0x0000000b0e0b7221 */ /* 0x002fc60000000000 */
[----:B------:R-:W-:Y:S01]  /*0bd0*/  @!P0 FFMA R27, R22, R0, R27 ;  /* 0x00000000161b8223 */ /* 0x000fe2000000001b */
[----:B------:R-:W-:Y:S01]  /*0be0*/  FADD R0, -R26, R11 ;  /* 0x0000000b1a007221 */ /* 0x000fe20000000100 */
[----:B------:R-:W-:Y:S01]  /*0bf0*/  FADD R10, R23, -R10 ;  /* 0x8000000a170a7221 */ /* 0x000fe20000000000 */
[----:B-----5:R-:W-:Y:S02]  /*0c00*/  SEL R23, R8, RZ, !P0 ;  /* 0x000000ff08177207 */ /* 0x020fe40004000000 */
[C---:B------:R-:W-:Y:S01]  /*0c10*/  LEA R22, R17.reuse, UR4, 0x3 ;  /* 0x0000000411167c11 */ /* 0x040fe2000f8e18ff */
[----:B------:R-:W-:Y:S02]  /*0c20*/  FMUL R25, R0, 0.25 ;  /* 0x3e80000000197820 */ /* 0x000fe40000400000 */
[----:B--2---:R-:W-:Y:S02]  /*0c30*/  FADD R23, R12, R23 ;  /* 0x000000170c177221 */ /* 0x004fe40000000000 */
[----:B------:R-:W-:Y:S01]  /*0c40*/  IMAD R24, R17, -0x4, R22 ;  /* 0xfffffffc11187824 */ /* 0x000fe200078e0216 */
[----:B------:R-:W-:Y:S01]  /*0c50*/  FSEL R25, R25, R0, P3 ;  /* 0x0000000019197208 */ /* 0x000fe20001800000 */
[----:B------:R-:W-:-:S03]  /*0c60*/  FFMA R3, R3, R10, RZ ;  /* 0x0000000a03037223 */ /* 0x000fc600000000ff */
[----:B------:R0:W-:Y:S01]  /*0c70*/  STS [R24], R15 ;  /* 0x0000000f18007388 */ /* 0x0001e20000000800 */
[----:B------:R-:W-:-:S03]  /*0c80*/  @!P4 FMUL R25, R25, 16777216 ;  /* 0x4b8000001919c820 */ /* 0x000fc60000400000 */
[----:B------:R-:W-:Y:S04]  /*0c90*/  STS [R24+0x800], R9 ;  /* 0x0008000918007388 */ /* 0x000fe80000000800 */
[----:B------:R-:W-:Y:S04]  /*0ca0*/  STS [R24+0x1000], R11 ;  /* 0x0010000b18007388 */ /* 0x000fe80000000800 */
[----:B------:R-:W-:Y:S01]  /*0cb0*/  STS [R24+0x1800], R23 ;  /* 0x0018001718007388 */ /* 0x000fe20000000800 */
[----:B------:R-:W-:Y:S01]  /*0cc0*/  FFMA R35, R34, R25, R26 ;  /* 0x0000001922237223 */ /* 0x000fe2000000001a */
[----:B------:R-:W-:-:S03]  /*0cd0*/  FSEL R3, R3, RZ, !P0 ;  /* 0x000000ff03037208 */ /* 0x000fc60004000000 */
[----:B------:R-:W-:Y:S01]  /*0ce0*/  FADD R10, R11, -R35 ;  /* 0x800000230b0a7221 */ /* 0x000fe20000000000 */
[----:B------:R-:W-:-:S03]  /*0cf0*/  HFMA2.MMA R12, -RZ, RZ, 0, 0 ;  /* 0x00000000ff0c7435 */ /* 0x000fc600000001ff */
[----:B------:R-:W-:Y:S01]  /*0d00*/  @!P0 FFMA R3, R0, R10, R3 ;  /* 0x0000000a00038223 */ /* 0x000fe20000000003 */
[----:B------:R-:W-:Y:S01]  /*0d10*/  FADD R0, -R2, R21 ;  /* 0x0000001502007221 */ /* 0x000fe20000000100 */
[----:B0-----:R-:W-:-:S03]  /*0d20*/  CS2R R14, SRZ ;  /* 0x00000000000e7805 */ /* 0x001fc6000001ff00 */
[----:B------:R-:W-:Y:S01]  /*0d30*/  FFMA R10, R0, R13, R2 ;  /* 0x0000000d000a7223 */ /* 0x000fe20000000002 */
[----:B------:R-:W-:Y:S01]  /*0d40*/  MOV R13, RZ ;  /* 0x000000ff000d7202 */ /* 0x000fe20000000f00 */
[----:B------:R-:W-:Y:S06]  /*0d50*/  BAR.SYNC.DEFER_BLOCKING 0x0 ;  /* 0x0000000000007b1d */ /* 0x000fec0000010000 */
[----:B------:R-:W2:Y:S01]  /*0d60*/  @!P0 LDG.E.EF.128 R12, desc[UR6][R4.64+0x6000] ;  /* 0x00600006040c8981 */ /* 0x000ea2000c0e1d00 */
[----:B------:R-:W0:Y:S01]  /*0d70*/  S2R R37, SR_TID.X ;  /* 0x0000000000257919 */ /* 0x000e220000002100 */
[----:B------:R-:W-:Y:S01]  /*0d80*/  FADD R21, R21, -R10 ;  /* 0x8000000a15157221 */ /* 0x000fe20000000000 */
[----:B------:R-:W-:-:S02]  /*0d90*/  @!P0 MOV R2, R10 ;  /* 0x0000000a00028202 */ /* 0x000fc40000000f00 */
[----:B0-----:R-:W-:-:S04]  /*0da0*/  SHF.L.U32 R37, R37, 0x2, RZ ;  /* 0x0000000225257819 */ /* 0x001fc800000006ff */
[----:B------:R-:W-:-:S04]  /*0db0*/  LOP3.LUT R8, R37, 0x7fc, RZ, 0xc0, !PT ;  /* 0x000007fc25087812 */ /* 0x000fc800078ec0ff */
[----:B------:R-:W-:-:S05]  /*0dc0*/  LEA R25, R8, UR4, 0x3 ;  /* 0x0000000408197c11 */ /* 0x000fca000f8e18ff */
[----:B------:R-:W-:-:S06]  /*0dd0*/  IMAD R8, R8, -0x4, R25 ;  /* 0xfffffffc08087824 */ /* 0x000fcc00078e0219 */
[----:B------:R-:W0:Y:S04]  /*0de0*/  LDS.128 R8, [R8] ;  /* 0x0000000008087984 */ /* 0x000e280000000c00 */
[----:B0-----:R0:W-:Y:S01]  /*0df0*/  @!P0 STG.E.128 desc[UR6][R4.64+0x4000], R8 ;  /* 0x0040000804008986 */ /* 0x0011e2000c101d06 */
[----:B------:R-:W-:Y:S01]  /*0e00*/  BAR.SYNC.DEFER_BLOCKING 0x0 ;  /* 0x0000000000007b1d */ /* 0x000fe20000010000 */
[----:B0-----:R-:W-:Y:S02]  /*0e10*/  MOV R10, RZ ;  /* 0x000000ff000a7202 */ /* 0x001fe40000000f00 */
[----:B--2---:R-:W-:Y:S02]  /*0e20*/  SEL R9, R12, RZ, !P0 ;  /* 0x000000ff0c097207 */ /* 0x004fe40004000000 */
[----:B------:R-:W-:-:S02]  /*0e30*/  SEL R13, R13, RZ, !P0 ;  /* 0x000000ff0d0d7207 */ /* 0x000fc40004000000 */
[----:B------:R-:W-:Y:S02]  /*0e40*/  SEL R14, R14, RZ, !P0 ;  /* 0x000000ff0e0e7207 */ /* 0x000fe40004000000 */
[----:B------:R-:W-:Y:S01]  /*0e50*/  SEL R15, R15, RZ, !P0 ;  /* 0x000000ff0f0f7207 */ /* 0x000fe20004000000 */
[----:B------:R0:W-:Y:S04]  /*0e60*/  STS [R25], R9 ;  /* 0x0000000919007388 */ /* 0x0001e80000000800 */
[----:B------:R-:W-:Y:S04]  /*0e70*/  STS [R25+0x8], R13 ;  /* 0x0000080d19007388 */ /* 0x000fe80000000800 */
[----:B------:R-:W-:Y:S04]  /*0e80*/  STS [R25+0x10], R14 ;  /* 0x0000100e19007388 */ /* 0x000fe80000000800 */
[----:B------:R1:W-:Y:S01]  /*0e90*/  STS [R25+0x18], R15 ;  /* 0x0000180f19007388 */ /* 0x0003e20000000800 */
[----:B------:R-:W-:Y:S01]  /*0ea0*/  BAR.SYNC.DEFER_BLOCKING 0x0 ;  /* 0x0000000000007b1d */ /* 0x000fe20000010000 */
[----:B------:R-:W-:-:S10]  /*0eb0*/  HFMA2.MMA R12, -RZ, RZ, 0, 0 ;  /* 0x00000000ff0c7435 */ /* 0x000fd400000001ff */
[----:B------:R-:W2:Y:S04]  /*0ec0*/  @!P0 LDG.E.EL R12, desc[UR6][R6.64] ;  /* 0x00000006060c8981 */ /* 0x000ea8000c2e1900 */
[----:B------:R-:W3:Y:S01]  /*0ed0*/  @!P0 LDG.E.EL R10, desc[UR6][R6.64] ;  /* 0x00000006060a8981 */ /* 0x000ee2000c2e1900 */
[----:B0-----:R-:W-:-:S03]  /*0ee0*/  CS2R R8, SRZ ;  /* 0x0000000000087805 */ /* 0x001fc6000001ff00 */
[----:B------:R-:W0:Y:S04]  /*0ef0*/  LDS R13, [R22] ;  /* 0x00000000160d7984 */ /* 0x000e280000000800 */
[----:B------:R-:W4:Y:S04]  /*0f00*/  @!P0 LDG.E.EL R8, desc[UR6][R6.64] ;  /* 0x0000000606088981 */ /* 0x000f28000c2e1900 */
[----:B------:R0:W5:Y:S04]  /*0f10*/  @!P0 LDG.E.EL R9, desc[UR6][R6.64] ;  /* 0x0000000606098981 */ /* 0x000168000c2e1900 */
[----:B------:R-:W0:Y:S01]  /*0f20*/  LDS R11, [R22+0x1000] ;  /* 0x00100000160b7984 */ /* 0x000e220000000800 */
[----:B------:R-:W-:Y:S01]  /*0f30*/  FSEL R31, R31, R32, !P0 ;  /* 0x000000201f1f7208 */ /* 0x000fe20004000000 */
[----:B-1----:R-:W-:-:S04]  /*0f40*/  FADD R15, -R2, R23 ;  /* 0x00000017020f7221 */ /* 0x002fc80000000100 */
[----:B------:R-:W-:Y:S01]  /*0f50*/  FADD R14, R31, 1 ;  /* 0x3f8000001f0e7421 */ /* 0x000fe20000000000 */
[----:B------:R-:W-:Y:S01]  /*0f60*/  FMUL R32, R15, 0.25 ;  /* 0x3e8000000f207820 */ /* 0x000fe20000400000 */
[----:B------:R-:W-:-:S03]  /*0f70*/  FFMA R0, R0, R21, RZ ;  /* 0x0000001500007223 */ /* 0x000fc600000000ff */
[C---:B------:R-:W-:Y:S01]  /*0f80*/  FSETP.GEU.AND P2, PT, |R14|.reuse, 1.175494350822287508e-38, PT ;  /* 0x008000000e00780b */ /* 0x040fe20003f4e200 */
[----:B------:R-:W-:Y:S01]  /*0f90*/  FMUL R25, R14, 0.25 ;  /* 0x3e8000000e197820 */ /* 0x000fe20000400000 */
[----:B------:R-:W-:Y:S02]  /*0fa0*/  FSEL R21, R32, R15, P3 ;  /* 0x0000000f20157208 */ /* 0x000fe40001800000 */
[----:B------:R-:W-:-:S03]  /*0fb0*/  FSETP.GT.AND P1, PT, |R14|, 8.50705917302346158658e+37, PT ;  /* 0x7e8000000e00780b */ /* 0x000fc60003f24200 */
[----:B------:R-:W-:Y:S01]  /*0fc0*/  @!P4 FMUL R21, R21, 16777216 ;  /* 0x4b8000001515c820 */ /* 0x000fe20000400000 */
[----:B------:R-:W-:Y:S02]  /*0fd0*/  @!P0 MOV R30, R33 ;  /* 0x00000021001e8202 */ /* 0x000fe40000000f00 */
[----:B------:R-:W-:Y:S01]  /*0fe0*/  @!P0 MOV R29, R36 ;  /* 0x00000024001d8202 */ /* 0x000fe20000000f00 */
[----:B------:R-:W-:Y:S01]  /*0ff0*/  FFMA R34, R34, R21, R2 ;  /* 0x0000001522227223 */ /* 0x000fe20000000002 */
[----:B------:R-:W-:-:S03]  /*1000*/  FSEL R0, R0, RZ, !P0 ;  /* 0x000000ff00007208 */ /* 0x000fc60004000000 */
[----:B------:R-:W-:-:S04]  /*1010*/  FADD R23, R23, -R34 ;  /* 0x8000002217177221 */ /* 0x000fc80000000000 */
[----:B------:R-:W-:Y:S01]  /*1020*/  @!P0 FFMA R0, R15, R23, R0 ;  /* 0x000000170f008223 */ /* 0x000fe20000000000 */
[----:B------:R-:W-:Y:S01]  /*1030*/  @!P0 MOV R31, R14 ;  /* 0x0000000e001f8202 */ /* 0x000fe20000000f00 */
[----:B------:R-:W-:Y:S01]  /*1040*/  LDS R23, [R22+0x3000] ;  /* 0x0030000016177984 */ /* 0x000fe20000000800 */
[----:B------:R-:W-:Y:S02]  /*1050*/  @!P0 MOV R26, R35 ;  /* 0x00000023001a8202 */ /* 0x000fe40000000f00 */
[----:B------:R-:W-:Y:S02]  /*1060*/  @!P0 MOV R2, R34 ;  /* 0x0000002200028202 */ /* 0x000fe40000000f00 */
[----:B--2---:R-:W-:Y:S02]  /*1070*/  SEL R12, R12, RZ, !P0 ;  /* 0x000000ff0c0c7207 */ /* 0x004fe40004000000 */
[----:B---3--:R-:W-:-:S03]  /*1080*/  SEL R10, R10, RZ, !P0 ;  /* 0x000000ff0a0a7207 */ /* 0x008fc60004000000 */
[----:B0-----:R-:W-:Y:S01]  /*1090*/  FADD R7, R13, R12 ;  /* 0x0000000c0d077221 */ /* 0x001fe20000000000 */
[----:B------:R-:W-:Y:S01]  /*10a0*/  FSEL R13, R25, R14, P1 ;  /* 0x0000000e190d7208 */ /* 0x000fe20000800000 */
[----:B------:R-:W-:-:S04]  /*10b0*/  FADD R11, R11, R10 ;  /* 0x0000000a0b0b7221 */ /* 0x000fc80000000000 */
[----:B------:R-:W-:Y:S01]  /*10c0*/  @!P2 FMUL R13, R13, 16777216 ;  /* 0x4b8000000d0da820 */ /* 0x000fe20000400000 */
[----:B------:R-:W-:Y:S01]  /*10d0*/  FADD R21, -R30, R7 ;  /* 0x000000071e157221 */ /* 0x000fe20000000100 */
[----:B------:R-:W-:-:S03]  /*10e0*/  FADD R32, -R29, R11 ;  /* 0x0000000b1d207221 */ /* 0x000fc60000000100 */
[----:B------:R-:W-:Y:S01]  /*10f0*/  FMUL R6, R21, 0.25 ;  /* 0x3e80000015067820 */ /* 0x000fe20000400000 */
[----:B------:R-:W0:Y:S01]  /*1100*/  MUFU.RCP R13, R13 ;  /* 0x0000000d000d7308 */ /* 0x000e220000001000 */
[----:B------:R-:W-:-:S03]  /*1110*/  FMUL R15, R32, 0.25 ;  /* 0x3e800000200f7820 */ /* 0x000fc60000400000 */
[----:B------:R-:W-:Y:S02]  /*1120*/  FSEL R6, R6, R21, P1 ;  /* 0x0000001506067208 */ /* 0x000fe40000800000 */
[----:B------:R-:W-:Y:S02]  /*1130*/  FSEL R12, R15, R32, P1 ;  /* 0x000000200f0c7208 */ /* 0x000fe40000800000 */
[----:B------:R-:W1:Y:S01]  /*1140*/  LDS R15, [R22+0x2000] ;  /* 0x00200000160f7984 */ /* 0x000e620000000800 */
[----:B------:R-:W-:Y:S02]  /*1150*/  @!P2 FMUL R6, R6, 16777216 ;  /* 0x4b8000000606a820 */ /* 0x000fe40000400000 */
[----:B------:R-:W-:Y:S01]  /*1160*/  @!P2 FMUL R12, R12, 16777216 ;  /* 0x4b8000000c0ca820 */ /* 0x000fe20000400000 */
[----:B------:R-:W-:Y:S01]  /*1170*/  BAR.SYNC.DEFER_BLOCKING 0x0 ;  /* 0x0000000000007b1d */ /* 0x000fe20000010000 */
[----:B0-----:R-:W-:-:S04]  /*1180*/  FFMA R10, R13, R6, R30 ;  /* 0x000000060d0a7223 */ /* 0x001fc8000000001e */
[----:B------:R-:W-:-:S04]  /*1190*/  FADD R6, R7, -R10 ;  /* 0x8000000a07067221 */ /* 0x000fc80000000000 */
[----:B------:R-:W-:Y:S01]  /*11a0*/  @!P0 FFMA R28, R21, R6, R28 ;  /* 0x00000006151c8223 */ /* 0x000fe2000000001c */
[----:B------:R-:W-:Y:S01]  /*11b0*/  FADD R6, R31, R31 ;  /* 0x0000001f1f067221 */ /* 0x000fe20000000000 */
[----:B------:R-:W-:-:S04]  /*11c0*/  FFMA R12, R13, R12, R29 ;  /* 0x0000000c0d0c7223 */ /* 0x000fc8000000001d */
[C---:B------:R-:W-:Y:S01]  /*11d0*/  FSETP.GEU.AND P4, PT, |R6|.reuse, 1.175494350822287508e-38, PT ;  /* 0x008000000600780b */ /* 0x040fe20003f8e200 */
[C---:B------:R-:W-:Y:S01]  /*11e0*/  FMUL R21, R6.reuse, 0.25 ;  /* 0x3e80000006157820 */ /* 0x040fe20000400000 */
[----:B------:R-:W-:Y:S01]  /*11f0*/  FSETP.GT.AND P3, PT, |R6|, 8.50705917302346158658e+37, PT ;  /* 0x7e8000000600780b */ /* 0x000fe20003f64200 */
[----:B------:R-:W-:-:S03]  /*1200*/  FADD R14, R11, -R12 ;  /* 0x8000000c0b0e7221 */ /* 0x000fc60000000000 */
[----:B------:R-:W-:Y:S01]  /*1210*/  FSEL R21, R21, R6, P3 ;  /* 0x0000000615157208 */ /* 0x000fe20001800000 */
[----:B------:R-:W-:Y:S01]  /*1220*/  @!P0 FFMA R27, R32, R14, R27 ;  /* 0x0000000e201b8223 */ /* 0x000fe2000000001b */
[----:B----4-:R-:W-:-:S05]  /*1230*/  SEL R14, R8, RZ, !P0 ;  /* 0x000000ff080e7207 */ /* 0x010fca0004000000 */
[----:B------:R-:W-:Y:S01]  /*1240*/  @!P4 FMUL R21, R21, 16777216 ;  /* 0x4b8000001515c820 */ /* 0x000fe20000400000 */
[----:B------:R-:W-:Y:S01]  /*1250*/  FMUL R8, R31, 0.25 ;  /* 0x3e8000001f087820 */ /* 0x000fe20000400000 */
[----:B-1----:R-:W-:-:S04]  /*1260*/  FADD R15, R15, R14 ;  /* 0x0000000e0f0f7221 */ /* 0x002fc80000000000 */
[----:B------:R-:W0:Y:S01]  /*1270*/  MUFU.RCP R21, R21 ;  /* 0x0000001500157308 */ /* 0x000e220000001000 */
[----:B------:R-:W-:Y:S01]  /*1280*/  @!P0 MOV R30, R10 ;  /* 0x0000000a001e8202 */ /* 0x000fe20000000f00 */
[----:B------:R-:W-:Y:S01]  /*1290*/  FADD R14, -R26, R15 ;  /* 0x0000000f1a0e7221 */ /* 0x000fe20000000100 */
[----:B------:R-:W-:Y:S02]  /*12a0*/  FSEL R10, R8, R31, P3 ;  /* 0x0000001f080a7208 */ /* 0x000fe40001800000 */
[----:B------:R-:W-:Y:S01]  /*12b0*/  @!P0 MOV R29, R12 ;  /* 0x0000000c001d8202 */ /* 0x000fe20000000f00 */
[----:B------:R-:W-:Y:S02]  /*12c0*/  FMUL R25, R14, 0.25 ;  /* 0x3e8000000e197820 */ /* 0x000fe40000400000 */
[----:B------:R-:W-:-:S03]  /*12d0*/  @!P4 FMUL R10, R10, 16777216 ;  /* 0x4b8000000a0ac820 */ /* 0x000fc60000400000 */
[----:B------:R-:W-:Y:S01]  /*12e0*/  FSEL R32, R25, R14, P1 ;  /* 0x0000000e19207208 */ /* 0x000fe20000800000 */
[----:B------:R-:W-:Y:S01]  /*12f0*/  FADD R25, -R30, R29 ;  /* 0x0000001d1e197221 */ /* 0x000fe20000000100 */
[----:B------:R-:W-:Y:S01]  /*1300*/  FSETP.NEU.AND P3, PT, R6, RZ, PT ;  /* 0x000000ff0600720b */ /* 0x000fe20003f6d000 */
[----:B0-----:R-:W-:Y:S02]  /*1310*/  FMUL R21, R21, R10 ;  /* 0x0000000a15157220 */ /* 0x001fe40000400000 */
[----:B------:R-:W-:Y:S01]  /*1320*/  FMUL R12, R25, R25 ;  /* 0x00000019190c7220 */ /* 0x000fe20000400000 */
[----:B------:R-:W-:Y:S01]  /*1330*/  @!P2 FMUL R32, R32, 16777216 ;  /* 0x4b8000002020a820 */ /* 0x000fe20000400000 */
[----:B------:R-:W-:Y:S01]  /*1340*/  FADD R10, R28, R27 ;  /* 0x0000001b1c0a7221 */ /* 0x000fe20000000000 */
[----:B------:R-:W-:Y:S01]  /*1350*/  FSEL R21, R21, RZ, P3 ;  /* 0x000000ff15157208 */ /* 0x000fe20001800000 */
[----:B------:R-:W-:Y:S01]  /*1360*/  FMUL R27, R12, R31 ;  /* 0x0000001f0c1b7220 */ /* 0x000fe20000400000 */
[----:B------:R-:W-:Y:S01]  /*1370*/  FFMA R28, R13, R32, R26 ;  /* 0x000000200d1c7223 */ /* 0x000fe2000000001a */
[----:B------:R-:W-:-:S02]  /*1380*/  FADD R12, R6, R31 ;  /* 0x0000001f060c7221 */ /* 0x000fc40000000000 */
[----:B------:R-:W-:Y:S01]  /*1390*/  FFMA R25, R25, R21, R30 ;  /* 0x0000001519197223 */ /* 0x000fe2000000001e */
[----:B------:R-:W-:Y:S01]  /*13a0*/  FFMA R22, R21, R27, R10 ;  /* 0x0000001b15167223 */ /* 0x000fe2000000000a */
[----:B------:R-:W-:Y:S01]  /*13b0*/  FADD R21, R15, -R28 ;  /* 0x8000001c0f157221 */ /* 0x000fe20000000000 */
[C---:B------:R-:W-:Y:S01]  /*13c0*/  FSETP.GEU.AND P5, PT, |R12|.reuse, 1.175494350822287508e-38, PT ;  /* 0x008000000c00780b */ /* 0x040fe20003fae200 */
[----:B------:R-:W-:Y:S02]  /*13d0*/  FADD R10, R12, R31 ;  /* 0x0000001f0c0a7221 */ /* 0x000fe40000000000 */
[----:B------:R-:W-:Y:S01]  /*13e0*/  @!P0 FFMA R3, R14, R21, R3 ;  /* 0x000000150e038223 */ /* 0x000fe20000000003 */
[C---:B------:R-:W-:Y:S01]  /*13f0*/  FMUL R21, R12.reuse, 0.25 ;  /* 0x3e8000000c157820 */ /* 0x040fe20000400000 */
[----:B------:R-:W-:Y:S02]  /*1400*/  FSETP.GT.AND P3, PT, |R12|, 8.50705917302346158658e+37, PT ;  /* 0x7e8000000c00780b */ /* 0x000fe40003f64200 */
[----:B------:R-:W-:-:S02]  /*1410*/  FSETP.GEU.AND P6, PT, |R10|, 1.175494350822287508e-38, PT ;  /* 0x008000000a00780b */ /* 0x000fc40003fce200 */
[----:B------:R-:W-:Y:S01]  /*1420*/  FSEL R14, R21, R12, P3 ;  /* 0x0000000c150e7208 */ /* 0x000fe20001800000 */
[C---:B------:R-:W-:Y:S01]  /*1430*/  FMUL R21, R10.reuse, 0.25 ;  /* 0x3e8000000a157820 */ /* 0x040fe20000400000 */
[----:B-----5:R-:W-:Y:S02]  /*1440*/  SEL R30, R9, RZ, !P0 ;  /* 0x000000ff091e7207 */ /* 0x020fe40004000000 */
[----:B------:R-:W-:Y:S01]  /*1450*/  FSETP.GT.AND P4, PT, |R10|, 8.50705917302346158658e+37, PT ;  /* 0x7e8000000a00780b */ /* 0x000fe20003f84200 */
[----:B------:R-:W-:Y:S02]  /*1460*/  @!P5 FMUL R14, R14, 16777216 ;  /* 0x4b8000000e0ed820 */ /* 0x000fe40000400000 */
[----:B------:R-:W-:Y:S01]  /*1470*/  FADD R23, R23, R30 ;  /* 0x0000001e17177221 */ /* 0x000fe20000000000 */
[----:B------:R-:W-:-:S03]  /*1480*/  FSEL R27, R21, R10, P4 ;  /* 0x0000000a151b7208 */ /* 0x000fc60002000000 */
[----:B------:R-:W0:Y:S01]  /*1490*/  MUFU.RCP R14, R14 ;  /* 0x0000000e000e7308 */ /* 0x000e220000001000 */
[----:B------:R-:W-:Y:S01]  /*14a0*/  FADD R9, -R2, R23 ;  /* 0x0000001702097221 */ /* 0x000fe20000000100 */
[----:B------:R-:W-:Y:S01]  /*14b0*/  @!P6 FMUL R27, R27, 16777216 ;  /* 0x4b8000001b1be820 */ /* 0x000fe20000400000 */
[----:B------:R-:W-:Y:S02]  /*14c0*/  FSEL R29, R8, R31, P3 ;  /* 0x0000001f081d7208 */ /* 0x000fe40001800000 */
[----:B------:R-:W-:-:S03]  /*14d0*/  FMUL R30, R9, 0.25 ;  /* 0x3e800000091e7820 */ /* 0x000fc60000400000 */
[----:B------:R-:W1:Y:S01]  /*14e0*/  MUFU.RCP R27, R27 ;  /* 0x0000001b001b7308 */ /* 0x000e620000001000 */
[----:B------:R-:W-:Y:S01]  /*14f0*/  @!P5 FMUL R29, R29, 16777216 ;  /* 0x4b8000001d1dd820 */ /* 0x000fe20000400000 */
[----:B------:R-:W-:Y:S02]  /*1500*/  FSEL R30, R30, R9, P1 ;  /* 0x000000091e1e7208 */ /* 0x000fe40000800000 */
[----:B------:R-:W-:Y:S01]  /*1510*/  FSEL R8, R8, R31, P4 ;  /* 0x0000001f08087208 */ /* 0x000fe20002000000 */
[----:B------:R-:W-:Y:S01]  /*1520*/  FADD R22, R22, R3 ;  /* 0x0000000316167221 */ /* 0x000fe20000000000 */
[----:B------:R-:W-:Y:S01]  /*1530*/  @!P0 MOV R26, R28 ;  /* 0x0000001c001a8202 */ /* 0x000fe20000000f00 */
[----:B0-----:R-:W-:Y:S01]  /*1540*/  FMUL R29, R14, R29 ;  /* 0x0000001d0e1d7220 */ /* 0x001fe20000400000 */
[----:B------:R-:W-:Y:S01]  /*1550*/  @!P2 FMUL R30, R30, 16777216 ;  /* 0x4b8000001e1ea820 */ /* 0x000fe20000400000 */
[----:B------:R-:W-:Y:S01]  /*1560*/  FSETP.NEU.AND P1, PT, R12, RZ, PT ;  /* 0x000000ff0c00720b */ /* 0x000fe20003f2d000 */
[----:B------:R-:W-:Y:S01]  /*1570*/  FADD R3, R10, R10 ;  /* 0x0000000a0a037221 */ /* 0x000fe20000000000 */
[----:B------:R-:W-:Y:S01]  /*1580*/  @!P6 FMUL R8, R8, 16777216 ;  /* 0x4b8000000808e820 */ /* 0x000fe20000400000 */
[----:B------:R-:W-:Y:S01]  /*1590*/  FFMA R30, R13, R30, R2 ;  /* 0x0000001e0d1e7223 */ /* 0x000fe20000000002 */
[----:B------:R-:W-:Y:S01]  /*15a0*/  FSEL R29, R29, RZ, P1 ;  /* 0x000000ff1d1d7208 */ /* 0x000fe20000800000 */
[----:B------:R-:W-:Y:S01]  /*15b0*/  FADD R26, -R25, R26 ;  /* 0x0000001a191a7221 */ /* 0x000fe20000000100 */
[----:B------:R-:W-:Y:S01]  /*15c0*/  FSETP.GEU.AND P3, PT, |R3|, 1.175494350822287508e-38, PT ;  /* 0x008000000300780b */ /* 0x000fe20003f6e200 */
[----:B-1----:R-:W-:Y:S01]  /*15d0*/  FMUL R27, R27, R8 ;  /* 0x000000081b1b7220 */ /* 0x002fe20000400000 */
[----:B------:R-:W-:Y:S01]  /*15e0*/  FSETP.NEU.AND P2, PT, R10, RZ, PT ;  /* 0x000000ff0a00720b */ /* 0x000fe20003f4d000 */
[C---:B------:R-:W-:Y:S01]  /*15f0*/  FMUL R13, R26.reuse, R26 ;  /* 0x0000001a1a0d7220 */ /* 0x040fe20000400000 */
[----:B------:R-:W-:Y:S01]  /*1600*/  @!P0 MOV R2, R30 ;  /* 0x0000001e00028202 */ /* 0x000fe20000000f00 */
[----:B------:R-:W-:Y:S01]  /*1610*/  FFMA R25, R26, R29, R25 ;  /* 0x0000001d1a197223 */ /* 0x000fe20000000019 */
[C---:B------:R-:W-:Y:S01]  /*1620*/  FMUL R8, R3.reuse, 0.25 ;  /* 0x3e80000003087820 */ /* 0x040fe20000400000 */
[----:B------:R-:W-:Y:S01]  /*1630*/  FSETP.GT.AND P1, PT, |R3|, 8.50705917302346158658e+37, PT ;  /* 0x7e8000000300780b */ /* 0x000fe20003f24200 */
[----:B------:R-:W-:Y:S01]  /*1640*/  FMUL R13, R6, R13 ;  /* 0x0000000d060d7220 */ /* 0x000fe20000400000 */
[----:B------:R-:W-:Y:S01]  /*1650*/  FSEL R27, R27, RZ, P2 ;  /* 0x000000ff1b1b7208 */ /* 0x000fe20001000000 */
[----:B------:R-:W-:Y:S01]  /*1660*/  FADD R6, -R25, R2 ;  /* 0x0000000219067221 */ /* 0x000fe20000000100 */
[----:B------:R-:W-:-:S03]  /*1670*/  FSEL R14, R8, R3, P1 ;  /* 0x00000003080e7208 */ /* 0x000fc60000800000 */
[----:B------:R-:W-:Y:S01]  /*1680*/  FFMA R2, R6, R27, R25 ;  /* 0x0000001b06027223 */ /* 0x000fe20000000019 */
[----:B------:R-:W-:Y:S01]  /*1690*/  FADD R30, R23, -R30 ;  /* 0x8000001e171e7221 */ /* 0x000fe20000000000 */
[----:B------:R-:W-:-:S03]  /*16a0*/  @!P3 FMUL R14, R14, 16777216 ;  /* 0x4b8000000e0eb820 */ /* 0x000fc60000400000 */
[----:B------:R-:W0:Y:S01]  /*16b0*/  SHFL.BFLY PT, R25, R2, 0x10, 0x1f ;  /* 0x0e001f0002197f89 */ /* 0x000e2200000e0000 */
[----:B------:R-:W-:Y:S01]  /*16c0*/  @!P0 FFMA R0, R9, R30, R0 ;  /* 0x0000001e09008223 */ /* 0x000fe20000000000 */
[----:B------:R-:W-:Y:S01]  /*16d0*/  FFMA R13, R29, R13, R22 ;  /* 0x0000000d1d0d7223 */ /* 0x000fe20000000016 */
[----:B------:R-:W-:Y:S01]  /*16e0*/  FMUL R9, R6, R6 ;  /* 0x0000000606097220 */ /* 0x000fe20000400000 */
[----:B------:R-:W1:Y:S02]  /*16f0*/  MUFU.RCP R14, R14 ;  /* 0x0000000e000e7308 */ /* 0x000e640000001000 */
[----:B------:R-:W-:Y:S01]  /*1700*/  FADD R0, R13, R0 ;  /* 0x000000000d007221 */ /* 0x000fe20000000000 */
[----:B------:R-:W-:Y:S01]  /*1710*/  FMUL R9, R12, R9 ;  /* 0x000000090c097220 */ /* 0x000fe20000400000 */
[----:B------:R-:W-:-:S03]  /*1720*/  FSEL R21, R21, R10, P1 ;  /* 0x0000000a15157208 */ /* 0x000fc60000800000 */
[----:B------:R-:W-:Y:S01]  /*1730*/  FFMA R27, R27, R9, R0 ;  /* 0x000000091b1b7223 */ /* 0x000fe20000000000 */
[----:B------:R-:W-:Y:S01]  /*1740*/  FADD R0, R3, R3 ;  /* 0x0000000303007221 */ /* 0x000fe20000000000 */
[----:B------:R-:W-:-:S03]  /*1750*/  @!P3 FMUL R21, R21, 16777216 ;  /* 0x4b8000001515b820 */ /* 0x000fc60000400000 */
[----:B------:R-:W2:Y:S01]  /*1760*/  SHFL.BFLY PT, R6, R27, 0x10, 0x1f ;  /* 0x0e001f001b067f89 */ /* 0x000ea200000e0000 */
[----:B------:R-:W-:Y:S01]  /*1770*/  FSETP.GEU.AND P3, PT, |R0|, 1.175494350822287508e-38, PT ;  /* 0x008000000000780b */ /* 0x000fe20003f6e200 */
[----:B-1----:R-:W-:Y:S01]  /*1780*/  FMUL R21, R14, R21 ;  /* 0x000000150e157220 */ /* 0x002fe20000400000 */
[----:B------:R-:W-:Y:S01]  /*1790*/  FSETP.NEU.AND P2, PT, R3, RZ, PT ;  /* 0x000000ff0300720b */ /* 0x000fe20003f4d000 */
[C---:B------:R-:W-:Y:S01]  /*17a0*/  FMUL R9, R0.reuse, 0.25 ;  /* 0x3e80000000097820 */ /* 0x040fe20000400000 */
[----:B------:R-:W-:Y:S02]  /*17b0*/  FSETP.GT.AND P1, PT, |R0|, 8.50705917302346158658e+37, PT ;  /* 0x7e8000000000780b */ /* 0x000fe40003f24200 */
[----:B------:R-:W-:Y:S01]  /*17c0*/  FSEL R21, R21, RZ, P2 ;  /* 0x000000ff15157208 */ /* 0x000fe20001000000 */
[----:B0-----:R-:W-:Y:S01]  /*17d0*/  FADD R25, -R2, R25 ;  /* 0x0000001902197221 */ /* 0x001fe20000000100 */
[----:B------:R-:W-:-:S03]  /*17e0*/  FSEL R12, R9, R0, P1 ;  /* 0x00000000090c7208 */ /* 0x000fc60000800000 */
[----:B------:R-:W-:Y:S02]  /*17f0*/  FFMA R2, R25, R21, R2 ;  /* 0x0000001519027223 */ /* 0x000fe40000000002 */
[----:B------:R-:W-:-:S03]  /*1800*/  @!P3 FMUL R12, R12, 16777216 ;  /* 0x4b8000000c0cb820 */ /* 0x000fc60000400000 */
[----:B------:R-:W0:Y:S01]  /*1810*/  SHFL.BFLY PT, R29, R2, 0x8, 0x1f ;  /* 0x0d001f00021d7f89 */ /* 0x000e2200000e0000 */
[----:B------:R-:W-:Y:S02]  /*1820*/  FMUL R25, R25, R25 ;  /* 0x0000001919197220 */ /* 0x000fe40000400000 */
[----:B------:R-:W1:Y:S02]  /*1830*/  MUFU.RCP R12, R12 ;  /* 0x0000000c000c7308 */ /* 0x000e640000001000 */
[----:B------:R-:W-:Y:S01]  /*1840*/  FMUL R25, R10, R25 ;  /* 0x000000190a197220 */ /* 0x000fe20000400000 */
[----:B--2---:R-:W-:Y:S01]  /*1850*/  FADD R6, R27, R6 ;  /* 0x000000061b067221 */ /* 0x004fe20000000000 */
[----:B------:R-:W-:-:S03]  /*1860*/  FSEL R13, R8, R3, P1 ;  /* 0x00000003080d7208 */ /* 0x000fc60000800000 */
[----:B------:R-:W-:Y:S01]  /*1870*/  FFMA R25, R21, R25, R6 ;  /* 0x0000001915197223 */ /* 0x000fe20000000006 */
[C---:B------:R-:W-:Y:S01]  /*1880*/  FADD R6, R0.reuse, R0 ;  /* 0x0000000000067221 */ /* 0x040fe20000000000 */
[----:B------:R-:W-:Y:S01]  /*1890*/  @!P3 FMUL R13, R13, 16777216 ;  /* 0x4b8000000d0db820 */ /* 0x000fe20000400000 */
[----:B------:R-:W-:Y:S02]  /*18a0*/  FSETP.NEU.AND P2, PT, R0, RZ, PT ;  /* 0x000000ff0000720b */ /* 0x000fe40003f4d000 */
[----:B------:R-:W2:Y:S01]  /*18b0*/  SHFL.BFLY PT, R8, R25, 0x8, 0x1f ;  /* 0x0d001f0019087f89 */ /* 0x000ea200000e0000 */
[----:B------:R-:W-:Y:S01]  /*18c0*/  FSETP.GEU.AND P3, PT, |R6|, 1.175494350822287508e-38, PT ;  /* 0x008000000600780b */ /* 0x000fe20003f6e200 */
[----:B-1----:R-:W-:Y:S01]  /*18d0*/  FMUL R10, R12, R13 ;  /* 0x0000000d0c0a7220 */ /* 0x002fe20000400000 */
[C---:B------:R-:W-:Y:S01]  /*18e0*/  FMUL R13, R6.reuse, 0.25 ;  /* 0x3e800000060d7820 */ /* 0x040fe20000400000 */
[----:B------:R-:W-:-:S03]  /*18f0*/  FSETP.GT.AND P1, PT, |R6|, 8.50705917302346158658e+37, PT ;  /* 0x7e8000000600780b */ /* 0x000fc60003f24200 */
[----:B------:R-:W-:Y:S01]  /*1900*/  FSEL R10, R10, RZ, P2 ;  /* 0x000000ff0a0a7208 */ /* 0x000fe20001000000 */
[----:B0-----:R-:W-:Y:S01]  /*1910*/  FADD R29, -R2, R29 ;  /* 0x0000001d021d7221 */ /* 0x001fe20000000100 */
[----:B------:R-:W-:-:S03]  /*1920*/  FSEL R14, R13, R6, P1 ;  /* 0x000000060d0e7208 */ /* 0x000fc60000800000 */
[----:B------:R-:W-:Y:S02]  /*1930*/  FFMA R2, R29, R10, R2 ;  /* 0x0000000a1d027223 */ /* 0x000fe40000000002 */
[----:B------:R-:W-:-:S03]  /*1940*/  @!P3 FMUL R14, R14, 16777216 ;  /* 0x4b8000000e0eb820 */ /* 0x000fc60000400000 */
[----:B------:R-:W0:Y:S01]  /*1950*/  SHFL.BFLY PT, R21, R2, 0x4, 0x1f ;  /* 0x0c801f0002157f89 */ /* 0x000e2200000e0000 */
[----:B------:R-:W-:Y:S02]  /*1960*/  FMUL R12, R29, R29 ;  /* 0x0000001d1d0c7220 */ /* 0x000fe40000400000 */
[----:B------:R-:W1:Y:S01]  /*1970*/  MUFU.RCP R14, R14 ;  /* 0x0000000e000e7308 */ /* 0x000e620000001000 */
[----:B------:R-:W-:Y:S01]  /*1980*/  FSEL R9, R9, R0, P1 ;  /* 0x0000000009097208 */ /* 0x000fe20000800000 */
[----:B------:R-:W-:Y:S01]  /*1990*/  FMUL R12, R3, R12 ;  /* 0x0000000c030c7220 */ /* 0x000fe20000400000 */
[----:B--2---:R-:W-:-:S04]  /*19a0*/  FADD R25, R25, R8 ;  /* 0x0000000819197221 */ /* 0x004fc80000000000 */
[----:B------:R-:W-:Y:S01]  /*19b0*/  FFMA R25, R10, R12, R25 ;  /* 0x0000000c0a197223 */ /* 0x000fe20000000019 */
[----:B------:R-:W-:Y:S01]  /*19c0*/  @!P3 FMUL R9, R9, 16777216 ;  /* 0x4b8000000909b820 */ /* 0x000fe20000400000 */
[C---:B------:R-:W-:Y:S01]  /*19d0*/  FADD R3, R6.reuse, R6 ;  /* 0x0000000606037221 */ /* 0x040fe20000000000 */
[----:B------:R-:W-:Y:S02]  /*19e0*/  FSETP.NEU.AND P2, PT, R6, RZ, PT ;  /* 0x000000ff0600720b */ /* 0x000fe40003f4d000 */
[----:B------:R-:W2:Y:S01]  /*19f0*/  SHFL.BFLY PT, R8, R25, 0x4, 0x1f ;  /* 0x0c801f0019087f89 */ /* 0x000ea200000e0000 */
[----:B-1----:R-:W-:Y:S01]  /*1a00*/  FMUL R9, R14, R9 ;  /* 0x000000090e097220 */ /* 0x002fe20000400000 */
[C---:B------:R-:W-:Y:S01]  /*1a10*/  FSETP.GEU.AND P3, PT, |R3|.reuse, 1.175494350822287508e-38, PT ;  /* 0x008000000300780b */ /* 0x040fe20003f6e200 */
[C---:B------:R-:W-:Y:S01]  /*1a20*/  FMUL R12, R3.reuse, 0.25 ;  /* 0x3e800000030c7820 */ /* 0x040fe20000400000 */
[----:B------:R-:W-:Y:S02]  /*1a30*/  FSETP.GT.AND P1, PT, |R3|, 8.50705917302346158658e+37, PT ;  /* 0x7e8000000300780b */ /* 0x000fe40003f24200 */
[----:B------:R-:W-:Y:S01]  /*1a40*/  FSEL R9, R9, RZ, P2 ;  /* 0x000000ff09097208 */ /* 0x000fe20001000000 */
[----:B0-----:R-:W-:Y:S01]  /*1a50*/  FADD R21, -R2, R21 ;  /* 0x0000001502157221 */ /* 0x001fe20000000100 */
[----:B------:R-:W-:-:S03]  /*1a60*/  FSEL R10, R12, R3, P1 ;  /* 0x000000030c0a7208 */ /* 0x000fc60000800000 */
[C---:B------:R-:W-:Y:S01]  /*1a70*/  FFMA R2, R21.reuse, R9, R2 ;  /* 0x0000000915027223 */ /* 0x040fe20000000002 */
[----:B------:R-:W-:-:S03]  /*1a80*/  FMUL R21, R21, R21 ;  /* 0x0000001515157220 */ /* 0x000fc60000400000 */
[----:B------:R-:W-:Y:S01]  /*1a90*/  @!P3 FMUL R10, R10, 16777216 ;  /* 0x4b8000000a0ab820 */ /* 0x000fe20000400000 */
[----:B------:R-:W0:Y:S01]  /*1aa0*/  SHFL.BFLY PT, R27, R2, 0x2, 0x1f ;  /* 0x0c401f00021b7f89 */ /* 0x000e2200000e0000 */
[----:B------:R-:W-:-:S04]  /*1ab0*/  FMUL R14, R0, R21 ;  /* 0x00000015000e7220 */ /* 0x000fc80000400000 */
[----:B------:R-:W1:Y:S01]  /*1ac0*/  MUFU.RCP R10, R10 ;  /* 0x0000000a000a7308 */ /* 0x000e620000001000 */
[----:B--2---:R-:W-:Y:S01]  /*1ad0*/  FADD R8, R25, R8 ;  /* 0x0000000819087221 */ /* 0x004fe20000000000 */
[----:B------:R2:W-:Y:S04]  /*1ae0*/  STS [R24], R7 ;  /* 0x0000000718007388 */ /* 0x0005e80000000800 */
[----:B------:R-:W-:Y:S01]  /*1af0*/  STS [R24+0x800], R11 ;  /* 0x0008000b18007388 */ /* 0x000fe20000000800 */
[----:B------:R-:W-:-:S03]  /*1b00*/  FFMA R14, R9, R14, R8 ;  /* 0x0000000e090e7223 */ /* 0x000fc60000000008 */
[----:B------:R-:W-:Y:S04]  /*1b10*/  STS [R24+0x1000], R15 ;  /* 0x0010000f18007388 */ /* 0x000fe80000000800 */
[----:B------:R-:W-:Y:S01]  /*1b20*/  STS [R24+0x1800], R23 ;  /* 0x0018001718007388 */ /* 0x000fe20000000800 */
[----:B------:R-:W-:Y:S02]  /*1b30*/  FSEL R9, R13, R6, P1 ;  /* 0x000000060d097208 */ /* 0x000fe40000800000 */
[----:B------:R-:W-:-:S03]  /*1b40*/  LOP3.LUT R0, R37, 0x7fc, RZ, 0xc0, !PT ;  /* 0x000007fc25007812 */ /* 0x000fc600078ec0ff */
[----:B------:R-:W-:Y:S01]  /*1b50*/  @!P3 FMUL R9, R9, 16777216 ;  /* 0x4b8000000909b820 */ /* 0x000fe20000400000 */
[----:B------:R-:W-:Y:S01]  /*1b60*/  LEA R21, R0, UR4, 0x3 ;  /* 0x0000000400157c11 */ /* 0x000fe2000f8e18ff */
[----:B0-----:R-:W-:Y:S01]  /*1b70*/  FADD R27, -R2, R27 ;  /* 0x0000001b021b7221 */ /* 0x001fe20000000100 */
[----:B------:R-:W-:Y:S01]  /*1b80*/  BAR.SYNC.DEFER_BLOCKING 0x0 ;  /* 0x0000000000007b1d */ /* 0x000fe20000010000 */
[----:B-1----:R-:W-:Y:S01]  /*1b90*/  FMUL R9, R10, R9 ;  /* 0x000000090a097220 */ /* 0x002fe20000400000 */
[----:B------:R-:W-:Y:S01]  /*1ba0*/  FSETP.NEU.AND P1, PT, R3, RZ, PT ;  /* 0x000000ff0300720b */ /* 0x000fe20003f2d000 */
[----:B------:R-:W-:-:S03]  /*1bb0*/  IMAD R8, R0, -0x4, R21 ;  /* 0xfffffffc00087824 */ /* 0x000fc600078e0215 */
[----:B------:R-:W-:Y:S01]  /*1bc0*/  FSEL R21, R9, RZ, P1 ;  /* 0x000000ff09157208 */ /* 0x000fe20000800000 */
[----:B------:R-:W-:Y:S01]  /*1bd0*/  FMUL R9, R27, R27 ;  /* 0x0000001b1b097220 */ /* 0x000fe20000400000 */
[----:B------:R-:W0:Y:S03]  /*1be0*/  SHFL.BFLY PT, R13, R14, 0x2, 0x1f ;  /* 0x0c401f000e0d7f89 */ /* 0x000e2600000e0000 */
[----:B------:R-:W-:Y:S01]  /*1bf0*/  FMUL R6, R6, R9 ;  /* 0x0000000906067220 */ /* 0x000fe20000400000 */
[----:B------:R-:W-:Y:S01]  /*1c00*/  FADD R0, R3, R3 ;  /* 0x0000000303007221 */ /* 0x000fe20000000000 */
[----:B------:R-:W1:Y:S04]  /*1c10*/  LDS.128 R8, [R8] ;  /* 0x0000000008087984 */ /* 0x000e680000000c00 */
[C---:B------:R-:W-:Y:S01]  /*1c20*/  FSETP.GEU.AND P2, PT, |R0|.reuse, 1.175494350822287508e-38, PT ;  /* 0x008000000000780b */ /* 0x040fe20003f4e200 */
[C---:B--2---:R-:W-:Y:S01]  /*1c30*/  FMUL R7, R0.reuse, 0.25 ;  /* 0x3e80000000077820 */ /* 0x044fe20000400000 */
[----:B------:R-:W-:Y:S01]  /*1c40*/  FFMA R2, R27, R21, R2 ;  /* 0x000000151b027223 */ /* 0x000fe20000000002 */
[----:B------:R-:W-:Y:S01]  /*1c50*/  FSETP.GT.AND P1, PT, |R0|, 8.50705917302346158658e+37, PT ;  /* 0x7e8000000000780b */ /* 0x000fe20003f24200 */
[----:B------:R-:W2:Y:S01]  /*1c60*/  S2R R33, SR_TID.X ;  /* 0x0000000000217919 */ /* 0x000ea20000002100 */
[----:B0-----:R-:W-:-:S02]  /*1c70*/  FADD R14, R14, R13 ;  /* 0x0000000d0e0e7221 */ /* 0x001fc40000000000 */
[----:B------:R-:W-:Y:S02]  /*1c80*/  FSEL R15, R7, R0, P1 ;  /* 0x00000000070f7208 */ /* 0x000fe40000800000 */
[----:B------:R-:W0:Y:S01]  /*1c90*/  SHFL.BFLY PT, R7, R2, 0x1, 0x1f ;  /* 0x0c201f0002077f89 */ /* 0x000e2200000e0000 */
[----:B------:R-:W-:-:S03]  /*1ca0*/  FFMA R6, R21, R6, R14 ;  /* 0x0000000615067223 */ /* 0x000fc6000000000e */
[----:B------:R-:W-:Y:S02]  /*1cb0*/  @!P2 FMUL R15, R15, 16777216 ;  /* 0x4b8000000f0fa820 */ /* 0x000fe40000400000 */
[----:B------:R-:W3:Y:S04]  /*1cc0*/  SHFL.BFLY PT, R13, R6, 0x1, 0x1f ;  /* 0x0c201f00060d7f89 */ /* 0x000ee800000e0000 */
[----:B------:R-:W4:Y:S01]  /*1cd0*/  MUFU.RCP R15, R15 ;  /* 0x0000000f000f7308 */ /* 0x000f220000001000 */
[----:B------:R-:W-:-:S05]  /*1ce0*/  FSEL R12, R12, R3, P1 ;  /* 0x000000030c0c7208 */ /* 0x000fca0000800000 */
[----:B------:R-:W-:Y:S01]  /*1cf0*/  @!P2 FMUL R12, R12, 16777216 ;  /* 0x4b8000000c0ca820 */ /* 0x000fe20000400000 */
[----:B------:R-:W-:Y:S01]  /*1d00*/  FSETP.NEU.AND P1, PT, R0, RZ, PT ;  /* 0x000000ff0000720b */ /* 0x000fe20003f2d000 */
[----:B-1----:R-:W-:Y:S01]  /*1d10*/  @!P0 STG.E.128 desc[UR6][R4.64+0x6000], R8 ;  /* 0x0060000804008986 */ /* 0x002fe2000c101d06 */
[----:B0-----:R-:W-:Y:S01]  /*1d20*/  FADD R7, -R2, R7 ;  /* 0x0000000702077221 */ /* 0x001fe20000000100 */
[----:B----4-:R-:W-:Y:S01]  /*1d30*/  FMUL R12, R15, R12 ;  /* 0x0000000c0f0c7220 */ /* 0x010fe20000400000 */
[----:B------:R-:W-:Y:S01]  /*1d40*/  BAR.SYNC.DEFER_BLOCKING 0x0 ;  /* 0x0000000000007b1d */ /* 0x000fe20000010000 */
[----:B--2---:R-:W-:Y:S01]  /*1d50*/  LOP3.LUT P2, RZ, R33, 0x1f, RZ, 0xc0, !PT ;  /* 0x0000001f21ff7812 */ /* 0x004fe2000784c0ff */
[----:B------:R-:W-:Y:S02]  /*1d60*/  FMUL R14, R7, R7 ;  /* 0x00000007070e7220 */ /* 0x000fe40000400000 */
[----:B------:R-:W-:Y:S01]  /*1d70*/  FSEL R12, R12, RZ, P1 ;  /* 0x000000ff0c0c7208 */ /* 0x000fe20000800000 */
[----:B---3--:R-:W-:Y:S01]  /*1d80*/  FADD R13, R6, R13 ;  /* 0x0000000d060d7221 */ /* 0x008fe20000000000 */
[----:B------:R-:W-:Y:S01]  /*1d90*/  SHF.R.U32.HI R21, RZ, 0x3, R33 ;  /* 0x00000003ff157819 */ /* 0x000fe20000011621 */
[----:B------:R-:W-:-:S02]  /*1da0*/  FMUL R14, R3, R14 ;  /* 0x0000000e030e7220 */ /* 0x000fc40000400000 */
[----:B------:R-:W-:Y:S01]  /*1db0*/  FFMA R22, R7, R12, R2 ;  /* 0x0000000c07167223 */ /* 0x000fe20000000002 */
[----:B------:R-:W-:Y:S01]  /*1dc0*/  LOP3.LUT R21, R21, 0x3c, RZ, 0xc0, !PT ;  /* 0x0000003c15157812 */ /* 0x000fe200078ec0ff */
[----:B------:R-:W-:Y:S01]  /*1dd0*/  FFMA R14, R12, R14, R13 ;  /* 0x0000000e0c0e7223 */ /* 0x000fe2000000000d */
[----:B------:R-:W-:-:S03]  /*1de0*/  ISETP.GE.AND P3, PT, R33, 0x10, PT ;  /* 0x000000102100780c */ /* 0x000fc60003f66270 */
[----:B------:R-:W-:Y:S04]  /*1df0*/  @!P2 STS [R21+UR4+0x80], R0 ;  /* 0x000080001500a988 */ /* 0x000fe80008000804 */
[----:B------:R-:W-:Y:S04]  /*1e00*/  @!P2 STS [R21+UR4], R22 ;  /* 0x000000161500a988 */ /* 0x000fe80008000804 */
[----:B------:R-:W-:Y:S01]  /*1e10*/  @!P2 STS [R21+UR4+0x40], R14 ;  /* 0x0000400e1500a988 */ /* 0x000fe20008000804 */
[----:B------:R-:W-:Y:S06]  /*1e20*/  BAR.SYNC.DEFER_BLOCKING 0x0 ;  /* 0x0000000000007b1d */ /* 0x000fec0000010000 */
[----:B------:R-:W0:Y:S04]  /*1e30*/  @!P3 LDS R19, [R37+UR4+0x80] ;  /* 0x000080042513b984 */ /* 0x000e280008000800 */
[----:B------:R-:W-:Y:S04]  /*1e40*/  @!P3 LDS R20, [R37+UR4] ;  /* 0x000000042514b984 */ /* 0x000fe80008000800 */
[----:B------:R-:W-:Y:S04]  /*1e50*/  @!P3 LDS R18, [R37+UR4+0x40] ;  /* 0x000040042512b984 */ /* 0x000fe80008000800 */
[----:B0-----:R-:W0:Y:S02]  /*1e60*/  SHFL.BFLY PT, R6, R19, 0x8, 0x1f ;  /* 0x0d001f0013067f89 */ /* 0x001e2400000e0000 */
[----:B0-----:R-:W-:-:S05]  /*1e70*/  FADD R2, R19, R6 ;  /* 0x0000000613027221 */ /* 0x001fca0000000000 */
[C---:B------:R-:W-:Y:S01]  /*1e80*/  FSETP.GEU.AND P2, PT, |R2|.reuse, 1.175494350822287508e-38, PT ;  /* 0x008000000200780b */ /* 0x040fe20003f4e200 */
[C---:B------:R-:W-:Y:S01]  /*1e90*/  FMUL R3, R2.reuse, 0.25 ;  /* 0x3e80000002037820 */ /* 0x040fe20000400000 */
[----:B------:R-:W-:Y:S01]  /*1ea0*/  FSETP.GT.AND P1, PT, |R2|, 8.50705917302346158658e+37, PT ;  /* 0x7e8000000200780b */ /* 0x000fe20003f24200 */
[----:B------:R-:W0:Y:S03]  /*1eb0*/  SHFL.BFLY PT, R9, R2, 0x4, 0x1f ;  /* 0x0c801f0002097f89 */ /* 0x000e2600000e0000 */
[----:B------:R-:W-:Y:S02]  /*1ec0*/  FSEL R4, R3, R2, P1 ;  /* 0x0000000203047208 */ /* 0x000fe40000800000 */
[----:B------:R-:W1:Y:S05]  /*1ed0*/  SHFL.BFLY PT, R3, R20, 0x8, 0x1f ;  /* 0x0d001f0014037f89 */ /* 0x000e6a00000e0000 */
[----:B------:R-:W-:-:S04]  /*1ee0*/  @!P2 FMUL R4, R4, 16777216 ;  /* 0x4b8000000404a820 */ /* 0x000fc80000400000 */
[----:B------:R-:W2:Y:S01]  /*1ef0*/  MUFU.RCP R7, R4 ;  /* 0x0000000400077308 */ /* 0x000ea20000001000 */
[----:B------:R-:W3:Y:S01]  /*1f00*/  SHFL.BFLY PT, R5, R18, 0x8, 0x1f ;  /* 0x0d001f0012057f89 */ /* 0x000ee200000e0000 */
[----:B------:R-:W-:-:S04]  /*1f10*/  @P1 FMUL R6, R6, 0.25 ;  /* 0x3e80000006061820 */ /* 0x000fc80000400000 */
[----:B------:R-:W-:Y:S01]  /*1f20*/  @!P2 FMUL R6, R6, 16777216 ;  /* 0x4b8000000606a820 */ /* 0x000fe20000400000 */
[C---:B0-----:R-:W-:Y:S01]  /*1f30*/  FADD R0, R2.reuse, R9 ;  /* 0x0000000902007221 */ /* 0x041fe20000000000 */
[----:B------:R-:W-:Y:S02]  /*1f40*/  FSETP.NEU.AND P2, PT, R2, RZ, PT ;  /* 0x000000ff0200720b */ /* 0x000fe40003f4d000 */
[----:B--2---:R-:W-:Y:S02]  /*1f50*/  FMUL R6, R7, R6 ;  /* 0x0000000607067220 */ /* 0x004fe40000400000 */
[----:B------:R-:W-:Y:S01]  /*1f60*/  FSETP.GEU.AND P3, PT, |R0|, 1.175494350822287508e-38, PT ;  /* 0x008000000000780b */ /* 0x000fe20003f6e200 */
[----:B-1----:R-:W-:Y:S01]  /*1f70*/  FADD R7, -R20, R3 ;  /* 0x0000000314077221 */ /* 0x002fe20000000100 */
[C---:B------:R-:W-:Y:S01]  /*1f80*/  FMUL R11, R0.reuse, 0.25 ;  /* 0x3e800000000b7820 */ /* 0x040fe20000400000 */
[----:B------:R-:W-:Y:S01]  /*1f90*/  FSETP.GT.AND P1, PT, |R0|, 8.50705917302346158658e+37, PT ;  /* 0x7e8000000000780b */ /* 0x000fe20003f24200 */
[----:B------:R-:W0:Y:S01]  /*1fa0*/  SHFL.BFLY PT, R3, R0, 0x2, 0x1f ;  /* 0x0c401f0000037f89 */ /* 0x000e2200000e0000 */
[----:B------:R-:W-:Y:S01]  /*1fb0*/  FSEL R6, R6, RZ, P2 ;  /* 0x000000ff06067208 */ /* 0x000fe20001000000 */
[----:B------:R-:W-:Y:S01]  /*1fc0*/  FMUL R4, R7, R7 ;  /* 0x0000000707047220 */ /* 0x000fe20000400000 */
[----:B------:R-:W-:-:S03]  /*1fd0*/  FSEL R11, R11, R0, P1 ;  /* 0x000000000b0b7208 */ /* 0x000fc60000800000 */
[----:B------:R-:W-:Y:S01]  /*1fe0*/  FFMA R7, R7, R6, R20 ;  /* 0x0000000607077223 */ /* 0x000fe20000000014 */
[----:B---3--:R-:W-:Y:S01]  /*1ff0*/  FADD R5, R18, R5 ;  /* 0x0000000512057221 */ /* 0x008fe20000000000 */
[----:B------:R-:W-:Y:S01]  /*2000*/  FMUL R4, R19, R4 ;  /* 0x0000000413047220 */ /* 0x000fe20000400000 */
[----:B------:R-:W-:Y:S02]  /*2010*/  @!P3 FMUL R11, R11, 16777216 ;  /* 0x4b8000000b0bb820 */ /* 0x000fe40000400000 */
[----:B------:R-:W1:Y:S01]  /*2020*/  SHFL.BFLY PT, R8, R7, 0x4, 0x1f ;  /* 0x0c801f0007087f89 */ /* 0x000e6200000e0000 */
[----:B------:R-:W-:Y:S01]  /*2030*/  FFMA R5, R6, R4, R5 ;  /* 0x0000000406057223 */ /* 0x000fe20000000005 */
[----:B------:R-:W2:Y:S01]  /*2040*/  MUFU.RCP R10, R11 ;  /* 0x0000000b000a7308 */ /* 0x000ea20000001000 */
[----:B------:R-:W-:-:S03]  /*2050*/  @P1 FMUL R9, R9, 0.25 ;  /* 0x3e80000009091820 */ /* 0x000fc60000400000 */
[----:B------:R-:W3:Y:S01]  /*2060*/  SHFL.BFLY PT, R6, R5, 0x4, 0x1f ;  /* 0x0c801f0005067f89 */ /* 0x000ee200000e0000 */
[----:B------:R-:W-:Y:S01]  /*2070*/  @!P3 FMUL R9, R9, 16777216 ;  /* 0x4b8000000909b820 */ /* 0x000fe20000400000 */
[C---:B------:R-:W-:Y:S01]  /*2080*/  FSETP.NEU.AND P2, PT, R0.reuse, RZ, PT ;  /* 0x000000ff0000720b */ /* 0x040fe20003f4d000 */
[----:B0-----:R-:W-:Y:S02]  /*2090*/  FADD R4, R0, R3 ;  /* 0x0000000300047221 */ /* 0x001fe40000000000 */
[----:B--2---:R-:W-:-:S03]  /*20a0*/  FMUL R10, R10, R9 ;  /* 0x000000090a0a7220 */ /* 0x004fc60000400000 */
[C---:B------:R-:W-:Y:S01]  /*20b0*/  FSETP.GEU.AND P3, PT, |R4|.reuse, 1.175494350822287508e-38, PT ;  /* 0x008000000400780b */ /* 0x040fe20003f6e200 */
[C---:B------:R-:W-:Y:S01]  /*20c0*/  FMUL R13, R4.reuse, 0.25 ;  /* 0x3e800000040d7820 */ /* 0x040fe20000400000 */
[----:B------:R-:W-:Y:S02]  /*20d0*/  FSETP.GT.AND P1, PT, |R4|, 8.50705917302346158658e+37, PT ;  /* 0x7e8000000400780b */ /* 0x000fe40003f24200 */
[----:B------:R-:W-:Y:S01]  /*20e0*/  FSEL R10, R10, RZ, P2 ;  /* 0x000000ff0a0a7208 */ /* 0x000fe20001000000 */
[----:B-1----:R-:W-:Y:S01]  /*20f0*/  FADD R8, -R7, R8 ;  /* 0x0000000807087221 */ /* 0x002fe20000000100 */
[----:B------:R-:W-:Y:S01]  /*2100*/  FSEL R13, R13, R4, P1 ;  /* 0x000000040d0d7208 */ /* 0x000fe20000800000 */
[----:B------:R-:W0:Y:S02]  /*2110*/  SHFL.BFLY PT, R11, R4, 0x1, 0x1f ;  /* 0x0c201f00040b7f89 */ /* 0x000e2400000e0000 */
[C---:B------:R-:W-:Y:S01]  /*2120*/  FMUL R9, R8.reuse, R8 ;  /* 0x0000000808097220 */ /* 0x040fe20000400000 */
[----:B------:R-:W-:Y:S01]  /*2130*/  FFMA R7, R8, R10, R7 ;  /* 0x0000000a08077223 */ /* 0x000fe20000000007 */
[----:B---3--:R-:W-:-:S02]  /*2140*/  FADD R5, R5, R6 ;  /* 0x0000000605057221 */ /* 0x008fc40000000000 */
[----:B------:R-:W-:Y:S01]  /*2150*/  @!P3 FMUL R13, R13, 16777216 ;  /* 0x4b8000000d0db820 */ /* 0x000fe20000400000 */
[----:B------:R-:W-:Y:S02]  /*2160*/  FMUL R9, R2, R9 ;  /* 0x0000000902097220 */ /* 0x000fe40000400000 */
[----:B------:R-:W1:Y:S01]  /*2170*/  SHFL.BFLY PT, R2, R7, 0x2, 0x1f ;  /* 0x0c401f0007027f89 */ /* 0x000e6200000e0000 */
[----:B------:R-:W2:Y:S01]  /*2180*/  MUFU.RCP R8, R13 ;  /* 0x0000000d00087308 */ /* 0x000ea20000001000 */
[----:B------:R-:W-:Y:S01]  /*2190*/  FFMA R5, R10, R9, R5 ;  /* 0x000000090a057223 */ /* 0x000fe20000000005 */
[----:B------:R-:W-:-:S04]  /*21a0*/  @P1 FMUL R3, R3, 0.25 ;  /* 0x3e80000003031820 */ /* 0x000fc80000400000 */
[----:B------:R-:W3:Y:S01]  /*21b0*/  SHFL.BFLY PT, R6, R5, 0x2, 0x1f ;  /* 0x0c401f0005067f89 */ /* 0x000ee200000e0000 */
[----:B------:R-:W-:Y:S01]  /*21c0*/  @!P3 FMUL R3, R3, 16777216 ;  /* 0x4b8000000303b820 */ /* 0x000fe20000400000 */
[----:B------:R-:W-:-:S03]  /*21d0*/  FSETP.NEU.AND P1, PT, R4, RZ, PT ;  /* 0x000000ff0400720b */ /* 0x000fc60003f2d000 */
[----:B--2---:R-:W-:Y:S01]  /*21e0*/  FMUL R8, R8, R3 ;  /* 0x0000000308087220 */ /* 0x004fe20000400000 */
[----:B0-----:R-:W-:-:S04]  /*21f0*/  FADD R10, R4, R11 ;  /* 0x0000000b040a7221 */ /* 0x001fc80000000000 */
[----:B------:R-:W-:Y:S01]  /*2200*/  FSEL R8, R8, RZ, P1 ;  /* 0x000000ff08087208 */ /* 0x000fe20000800000 */
[----:B-1----:R-:W-:Y:S01]  /*2210*/  FADD R2, -R7, R2 ;  /* 0x0000000207027221 */ /* 0x002fe20000000100 */
[C---:B------:R-:W-:Y:S01]  /*2220*/  FSETP.GEU.AND P2, PT, |R10|.reuse, 1.175494350822287508e-38, PT ;  /* 0x008000000a00780b */ /* 0x040fe20003f4e200 */
[----:B------:R-:W-:Y:S02]  /*2230*/  FMUL R9, R10, 0.25 ;  /* 0x3e8000000a097820 */ /* 0x000fe40000400000 */
[C---:B------:R-:W-:Y:S01]  /*2240*/  FFMA R7, R2.reuse, R8, R7 ;  /* 0x0000000802077223 */ /* 0x040fe20000000007 */
[----:B------:R-:W-:Y:S01]  /*2250*/  FMUL R3, R2, R2 ;  /* 0x0000000202037220 */ /* 0x000fe20000400000 */
[----:B------:R-:W-:Y:S01]  /*2260*/  FSETP.GT.AND P1, PT, |R10|, 8.50705917302346158658e+37, PT ;  /* 0x7e8000000a00780b */ /* 0x000fe20003f24200 */
[----:B---3--:R-:W-:Y:S02]  /*2270*/  FADD R5, R5, R6 ;  /* 0x0000000605057221 */ /* 0x008fe40000000000 */
[----:B------:R-:W-:Y:S01]  /*2280*/  FMUL R3, R0, R3 ;  /* 0x0000000300037220 */ /* 0x000fe20000400000 */
[----:B------:R-:W-:Y:S01]  /*2290*/  FSEL R9, R9, R10, P1 ;  /* 0x0000000a09097208 */ /* 0x000fe20000800000 */
[----:B------:R-:W0:Y:S02]  /*22a0*/  SHFL.BFLY PT, R0, R7, 0x1, 0x1f ;  /* 0x0c201f0007007f89 */ /* 0x000e2400000e0000 */
[----:B------:R-:W-:-:S02]  /*22b0*/  FFMA R3, R8, R3, R5 ;  /* 0x0000000308037223 */ /* 0x000fc40000000005 */
[----:B------:R-:W-:-:S03]  /*22c0*/  @!P2 FMUL R9, R9, 16777216 ;  /* 0x4b8000000909a820 */ /* 0x000fc60000400000 */
[----:B------:R-:W1:Y:S01]  /*22d0*/  SHFL.BFLY PT, R2, R3, 0x1, 0x1f ;  /* 0x0c201f0003027f89 */ /* 0x000e6200000e0000 */
[----:B------:R-:W2:Y:S01]  /*22e0*/  MUFU.RCP R6, R9 ;  /* 0x0000000900067308 */ /* 0x000ea20000001000 */
[----:B------:R-:W-:Y:S01]  /*22f0*/  @P1 FMUL R11, R11, 0.25 ;  /* 0x3e8000000b0b1820 */ /* 0x000fe20000400000 */
[----:B------:R-:W-:-:S03]  /*2300*/  LOP3.LUT P1, RZ, R33, 0xf, RZ, 0xc0, !PT ;  /* 0x0000000f21ff7812 */ /* 0x000fc6000782c0ff */
[----:B------:R-:W-:Y:S01]  /*2310*/  @!P2 FMUL R11, R11, 16777216 ;  /* 0x4b8000000b0ba820 */ /* 0x000fe20000400000 */
[----:B------:R-:W-:Y:S02]  /*2320*/  FSETP.NEU.AND P2, PT, R10, RZ, PT ;  /* 0x000000ff0a00720b */ /* 0x000fe40003f4d000 */
[----:B------:R-:W-:Y:S01]  /*2330*/  ISETP.LT.AND P1, PT, R33, 0x10, !P1 ;  /* 0x000000102100780c */ /* 0x000fe20004f21270 */
[----:B--2---:R-:W-:Y:S01]  /*2340*/  FMUL R6, R6, R11 ;  /* 0x0000000b06067220 */ /* 0x004fe20000400000 */
[----:B0-----:R-:W-:-:S04]  /*2350*/  FADD R0, -R7, R0 ;  /* 0x0000000007007221 */ /* 0x001fc80000000100 */
[----:B------:R-:W-:Y:S01]  /*2360*/  FMUL R5, R0, R0 ;  /* 0x0000000000057220 */ /* 0x000fe20000400000 */
[----:B------:R-:W-:Y:S01]  /*2370*/  FSEL R6, R6, RZ, P2 ;  /* 0x000000ff06067208 */ /* 0x000fe20001000000 */
[----:B-1----:R-:W-:Y:S02]  /*2380*/  FADD R3, R3, R2 ;  /* 0x0000000203037221 */ /* 0x002fe40000000000 */
[----:B------:R-:W-:Y:S02]  /*2390*/  FMUL R5, R4, R5 ;  /* 0x0000000504057220 */ /* 0x000fe40000400000 */
[----:B------:R-:W-:Y:S02]  /*23a0*/  FFMA R0, R0, R6, R7 ;  /* 0x0000000600007223 */ /* 0x000fe40000000007 */
[----:B------:R-:W-:Y:S01]  /*23b0*/  FFMA R6, R6, R5, R3 ;  /* 0x0000000506067223 */ /* 0x000fe20000000003 */
[----:B------:R-:W-:Y:S01]  /*23c0*/  @P1 STS [R37+UR4+0x80], R10 ;  /* 0x0000800a25001988 */ /* 0x000fe20008000804 */
[----:B------:R-:W0:Y:S03]  /*23d0*/  LDC.64 R2, c[0x0][0x220] ;  /* 0x00008800ff027b82 */ /* 0x000e260000000a00 */
[----:B------:R-:W-:Y:S04]  /*23e0*/  @P1 STS [R37+UR4], R0 ;  /* 0x0000000025001988 */ /* 0x000fe80008000804 */
[----:B------:R-:W-:Y:S01]  /*23f0*/  @P1 STS [R37+UR4+0x40], R6 ;  /* 0x0000400625001988 */ /* 0x000fe20008000804 */
[----:B------:R-:W1:Y:S08]  /*2400*/  LDC.64 R4, c[0x0][0x228] ;  /* 0x00008a00ff047b82 */ /* 0x000e700000000a00 */
[----:B------:R-:W-:Y:S06]  /*2410*/  BAR.SYNC.DEFER_BLOCKING 0x0 ;  /* 0x0000000000007b1d */ /* 0x000fec0000010000 */
[----:B------:R-:W2:Y:S04]  /*2420*/  LDS R7, [UR4] ;  /* 0x00000004ff077984 */ /* 0x000ea80008000800 */
[----:B------:R-:W3:Y:S01]  /*2430*/  LDS R9, [UR4+0x40] ;  /* 0x00004004ff097984 */ /* 0x000ee20008000800 */
[----:B------:R-:W-:Y:S01]  /*2440*/  ISETP.EQ.AND P0, PT, R17, RZ, !P0 ;  /* 0x000000ff1100720c */ /* 0x000fe20004702270 */
[----:B0-----:R-:W-:-:S04]  /*2450*/  IMAD.WIDE R2, R16, 0x4, R2 ;  /* 0x0000000410027825 */ /* 0x001fc800078e0202 */
[----:B-1----:R-:W-:-:S08]  /*2460*/  IMAD.WIDE R4, R16, 0x4, R4 ;  /* 0x0000000410047825 */ /* 0x002fd000078e0204 */
[----:B--2---:R0:W-:Y:S04]  /*2470*/  @P0 STG.E desc[UR6][R2.64], R7 ;  /* 0x0000000702000986 */ /* 0x0041e8000c101906 */
[----:B---3--:R0:W-:Y:S02]  /*2480*/  @P0 STG.E desc[UR6][R4.64], R9 ;  /* 0x0000000904000986 */ /* 0x0081e4000c101906 */
[----:B0-----:R-:W-:Y:S05]  /*2490*/  @!P0 EXIT ;  /* 0x000000000000894d */ /* 0x001fea0003800000 */
[----:B0-----:R-:W0:Y:S01]  /*24a0*/  LDS R5, [UR4+0x80] ;  /* 0x00008004ff057984 */ /* 0x001e220008000800 */
[----:B------:R-:W1:Y:S02]  /*24b0*/  LDC.64 R2, c[0x0][0x230] ;  /* 0x00008c00ff027b82 */ /* 0x000e640000000a00 */
[----:B-1----:R-:W-:-:S05]  /*24c0*/  IMAD.WIDE R16, R16, 0x4, R2 ;  /* 0x0000000410107825 */ /* 0x002fca00078e0202 */
[----:B0-----:R-:W-:Y:S01]  /*24d0*/  STG.E desc[UR6][R16.64], R5 ;  /* 0x0000000510007986 */ /* 0x001fe2000c101906 */
[----:B------:R-:W-:Y:S05]  /*24e0*/  EXIT ;  /* 0x000000000000794d */ /* 0x000fea0003800000 */
.L_x_0:
[----:B------:R-:W-:-:S00]  /*24f0*/  BRA `(.L_x_0) ;  /* 0xfffffffc00fc7947 */ /* 0x000fc0000383ffff */
[----:B------:R-:W-:-:S00]  /*2500*/  NOP ;  /* 0x0000000000007918 */ /* 0x000fc00000000000 */
[----:B------:R-:W-:-:S00]  /*2510*/  NOP ;  /* 0x0000000000007918 */ /* 0x000fc00000000000 */
[----:B------:R-:W-:-:S00]  /*2520*/  NOP ;  /* 0x0000000000007918 */ /* 0x000fc00000000000 */
[----:B------:R-:W-:-:S00]  /*2530*/  NOP ;  /* 0x0000000000007918 */ /* 0x000fc00000000000 */
[----:B------:R-:W-:-:S00]  /*2540*/  NOP ;  /* 0x0000000000007918 */ /* 0x000fc00000000000 */
[----:B------:R-:W-:-:S00]  /*2550*/  NOP ;  /* 0x0000000000007918 */ /* 0x000fc00000000000 */
[----:B------:R-:W-:-:S00]  /*2560*/  NOP ;  /* 0x0000000000007918 */ /* 0x000fc00000000000 */
[----:B------:R-:W-:-:S00]  /*2570*/  NOP ;  /* 0x0000000000007918 */ /* 0x000fc00000000000 */
.L_x_1:


//--------------------- .nv.shared.triton_red_fused_convolution_native_group_norm_14 --------------------------
	.section	.nv.shared.triton_red_fused_convolution_native_group_norm_14,"aw",@nobits
	.sectionflags	@""
	.align	16
	.zero		1024


//--------------------- .nv.constant0.triton_red_fused_convolution_native_group_norm_14 --------------------------
	.section	.nv.constant0.triton_red_fused_convolution_native_group_norm_14,"a",@progbits
	.sectionflags	@""
	.align	4
.nv.constant0.triton_red_fused_convolution_native_group_norm_14:
	.zero		576
